// auto-generated by cutlass_sweep.gemm — config: {"arch": "sm_100", "cluster_m": 2, "cluster_n": 2, "dtype": "fp16", "dtype_b": "fp16", "layout": "nt", "stages": 0, "tile_k": 64, "tile_m": 64, "tile_n": 256}
#include "cutlass/cutlass.h"
#include "cutlass/gemm/collective/collective_builder.hpp"
#include "cutlass/gemm/device/gemm_universal_adapter.h"
#include "cutlass/gemm/kernel/gemm_universal.hpp"
#include "cutlass/epilogue/collective/collective_builder.hpp"

using ElemA = cutlass::half_t;
using ElemB = cutlass::half_t;
using ElemCD = cutlass::half_t;
using Acc  = float;
using TileShape    = cute::Shape<cute::_64, cute::_256, cute::_64>;
using ClusterShape = cute::Shape<cute::_2, cute::_2, cute::_1>;

using CollectiveEpilogue = typename cutlass::epilogue::collective::CollectiveBuilder<
    cutlass::arch::Sm100, cutlass::arch::OpClassTensorOp,
    TileShape, ClusterShape,
    cutlass::epilogue::collective::EpilogueTileAuto,
    Acc, Acc,
    ElemCD, cutlass::layout::RowMajor, 128 / cutlass::sizeof_bits<ElemCD>::value,
    ElemCD, cutlass::layout::RowMajor, 128 / cutlass::sizeof_bits<ElemCD>::value,
    cutlass::epilogue::collective::EpilogueScheduleAuto
  >::CollectiveOp;

using CollectiveMainloop = typename cutlass::gemm::collective::CollectiveBuilder<
    cutlass::arch::Sm100, cutlass::arch::OpClassTensorOp,
    ElemA, cutlass::layout::RowMajor, 128 / cutlass::sizeof_bits<ElemA>::value,
    ElemB, cutlass::layout::ColumnMajor, 128 / cutlass::sizeof_bits<ElemB>::value,
    Acc,
    TileShape, ClusterShape,
    cutlass::gemm::collective::StageCountAutoCarveout<static_cast<int>(sizeof(typename CollectiveEpilogue::SharedStorage))>,
    cutlass::gemm::collective::KernelScheduleAuto
  >::CollectiveOp;

using GemmKernel = cutlass::gemm::kernel::GemmUniversal<
    cute::Shape<int,int,int,int>,
    CollectiveMainloop,
    CollectiveEpilogue
>;
using Gemm = cutlass::gemm::device::GemmUniversalAdapter<GemmKernel>;

// Force the device kernel symbol into the cubin without needing a host main.
auto* _anchor = &cutlass::device_kernel<GemmKernel>;


// ===== COMPILED SASS (sm_100a) =====

	.target	sm_100a

	.elftype	@"ET_EXEC"


//--------------------- .note.nv.tkinfo           --------------------------
	.section	.note.nv.tkinfo,"",@"SHT_NOTE"
	.sectionflags	@"SHF_NOTE_NV_TKINFO"
	.tkinfo
        /*0018*/ 	.word	0x00000002
        /*0030*/ 	.string	""
        /*0030*/ 	.string	"ptxas"
        /*0030*/ 	.string	"Cuda compilation tools, release 13.0, V13.0.88"
        /*0030*/ 	.string	"Build cuda_13.0.r13.0/compiler.36424714_0"
        /*0030*/ 	.string	"-arch sm_100a -m 64 "



//--------------------- .note.nv.cuinfo           --------------------------
	.section	.note.nv.cuinfo,"",@"SHT_NOTE"
	.sectionflags	@"SHF_NOTE_NV_CUINFO"
        /*0018*/ 	.short	0x0002
        /*001a*/ 	.short	0x0064
        /*001c*/ 	.short	0x0082
	.zero		2


//--------------------- .nv.info                  --------------------------
	.section	.nv.info,"",@"SHT_CUDA_INFO"
	.align	4


	//----- nvinfo : EIATTR_REGCOUNT
	.align		4
        /*0000*/ 	.byte	0x04, 0x2f
        /*0002*/ 	.short	(.L_19 - .L_18)
	.align		4
.L_18:
        /*0004*/ 	.word	index@(_ZN7cutlass13device_kernelINS_4gemm6kernel13GemmUniversalIN4cute5tupleIJiiiiEEENS1_10collective13CollectiveMmaINS1_35MainloopSm100TmaUmmaWarpSpecializedILi4ELi2ELi4ENS5_IJNS4_1CILi2EEESB_NSA_ILi1EEEEEEEENS5_IJNSA_ILi64EEENSA_ILi256EEESF_EEENS_6half_tENS5_IJlSC_lEEESI_SJ_NS4_8TiledMMAINS4_8MMA_AtomIJNS4_20SM100_MMA_F16BF16_SSISI_SI_fLi64ELi256ELNS4_4UMMA5MajorE0ELSO_0ELNSN_7ScaleInE0ELSP_0EEEEEENS4_6LayoutINS5_IJSC_SC_SC_EEENS5_IJNSA_ILi0EEESU_SU_EEEEENS5_IJNS4_10UnderscoreESX_SX_EEEEENS4_23SM90_TMA_LOAD_MULTICASTENS4_14ComposedLayoutINS4_7SwizzleILi3ELi4ELi3EEENS4_18smem_ptr_flag_bitsILi16EEENSS_INS5_IJNSA_ILi8EEESF_EEENS5_IJSF_SC_EEEEEEEvNS4_8identityES10_S1A_vS1B_EENS_8epilogue10collective18CollectiveEpilogueINS1D_23Sm100TmaWarpSpecializedILi4ELi2ELi32ELb1ELb0EEEJSH_NS5_IJNSS_ISF_SC_EES1I_EEESI_SJ_SI_SJ_NS1D_6fusion15FusionCallbacksIS1H_NS1K_17LinearCombinationISI_fSI_fLNS_15FloatRoundStyleE2EEESH_S1J_JEEENS4_5SM1004TMEM4LOAD26SM100_TMEM_LOAD_16dp256b8xENS4_13SM90_TMA_LOADES1A_NS4_17SM75_U32x4_LDSM_NENS4_14SM90_TMA_STOREES1A_NS4_17SM90_U32x4_STSM_NENS4_39AutoVectorizingCopyWithAssumedAlignmentILi128EEEEEEvvEEEEvNT_6ParamsE)
        /*0008*/ 	.word	0x0000007a


	//----- nvinfo : EIATTR_FRAME_SIZE
	.align		4
.L_19:
        /*000c*/ 	.byte	0x04, 0x11
        /*000e*/ 	.short	(.L_21 - .L_20)
	.align		4
.L_20:
        /*0010*/ 	.word	index@($__internal_2_$__cuda_sm10x_tcgen05_guardrail_trap_unallocated_columns_being_dealloced)
        /*0014*/ 	.word	0x00000000


	//----- nvinfo : EIATTR_FRAME_SIZE
	.align		4
.L_21:
        /*0018*/ 	.byte	0x04, 0x11
        /*001a*/ 	.short	(.L_23 - .L_22)
	.align		4
.L_22:
        /*001c*/ 	.word	index@($__internal_1_$__cuda_sm10x_tcgen05_guardrail_trap_phase_invalid_during_alloc)
        /*0020*/ 	.word	0x00000000


	//----- nvinfo : EIATTR_FRAME_SIZE
	.align		4
.L_23:
        /*0024*/ 	.byte	0x04, 0x11
        /*0026*/ 	.short	(.L_25 - .L_24)
	.align		4
.L_24:
        /*0028*/ 	.word	index@($__internal_0_$__cuda_sm10x_tcgen05_guardrail_trap_col_being_dealloced_not_returned_by_alloc)
        /*002c*/ 	.word	0x00000000


	//----- nvinfo : EIATTR_FRAME_SIZE
	.align		4
.L_25:
        /*0030*/ 	.byte	0x04, 0x11
        /*0032*/ 	.short	(.L_27 - .L_26)
	.align		4
.L_26:
        /*0034*/ 	.word	index@(_ZN7cutlass13device_kernelINS_4gemm6kernel13GemmUniversalIN4cute5tupleIJiiiiEEENS1_10collective13CollectiveMmaINS1_35MainloopSm100TmaUmmaWarpSpecializedILi4ELi2ELi4ENS5_IJNS4_1CILi2EEESB_NSA_ILi1EEEEEEEENS5_IJNSA_ILi64EEENSA_ILi256EEESF_EEENS_6half_tENS5_IJlSC_lEEESI_SJ_NS4_8TiledMMAINS4_8MMA_AtomIJNS4_20SM100_MMA_F16BF16_SSISI_SI_fLi64ELi256ELNS4_4UMMA5MajorE0ELSO_0ELNSN_7ScaleInE0ELSP_0EEEEEENS4_6LayoutINS5_IJSC_SC_SC_EEENS5_IJNSA_ILi0EEESU_SU_EEEEENS5_IJNS4_10UnderscoreESX_SX_EEEEENS4_23SM90_TMA_LOAD_MULTICASTENS4_14ComposedLayoutINS4_7SwizzleILi3ELi4ELi3EEENS4_18smem_ptr_flag_bitsILi16EEENSS_INS5_IJNSA_ILi8EEESF_EEENS5_IJSF_SC_EEEEEEEvNS4_8identityES10_S1A_vS1B_EENS_8epilogue10collective18CollectiveEpilogueINS1D_23Sm100TmaWarpSpecializedILi4ELi2ELi32ELb1ELb0EEEJSH_NS5_IJNSS_ISF_SC_EES1I_EEESI_SJ_SI_SJ_NS1D_6fusion15FusionCallbacksIS1H_NS1K_17LinearCombinationISI_fSI_fLNS_15FloatRoundStyleE2EEESH_S1J_JEEENS4_5SM1004TMEM4LOAD26SM100_TMEM_LOAD_16dp256b8xENS4_13SM90_TMA_LOADES1A_NS4_17SM75_U32x4_LDSM_NENS4_14SM90_TMA_STOREES1A_NS4_17SM90_U32x4_STSM_NENS4_39AutoVectorizingCopyWithAssumedAlignmentILi128EEEEEEvvEEEEvNT_6ParamsE)
        /*0038*/ 	.word	0x00000000


	//----- nvinfo : EIATTR_MIN_STACK_SIZE
	.align		4
.L_27:
        /*003c*/ 	.byte	0x04, 0x12
        /*003e*/ 	.short	(.L_29 - .L_28)
	.align		4
.L_28:
        /*0040*/ 	.word	index@(_ZN7cutlass13device_kernelINS_4gemm6kernel13GemmUniversalIN4cute5tupleIJiiiiEEENS1_10collective13CollectiveMmaINS1_35MainloopSm100TmaUmmaWarpSpecializedILi4ELi2ELi4ENS5_IJNS4_1CILi2EEESB_NSA_ILi1EEEEEEEENS5_IJNSA_ILi64EEENSA_ILi256EEESF_EEENS_6half_tENS5_IJlSC_lEEESI_SJ_NS4_8TiledMMAINS4_8MMA_AtomIJNS4_20SM100_MMA_F16BF16_SSISI_SI_fLi64ELi256ELNS4_4UMMA5MajorE0ELSO_0ELNSN_7ScaleInE0ELSP_0EEEEEENS4_6LayoutINS5_IJSC_SC_SC_EEENS5_IJNSA_ILi0EEESU_SU_EEEEENS5_IJNS4_10UnderscoreESX_SX_EEEEENS4_23SM90_TMA_LOAD_MULTICASTENS4_14ComposedLayoutINS4_7SwizzleILi3ELi4ELi3EEENS4_18smem_ptr_flag_bitsILi16EEENSS_INS5_IJNSA_ILi8EEESF_EEENS5_IJSF_SC_EEEEEEEvNS4_8identityES10_S1A_vS1B_EENS_8epilogue10collective18CollectiveEpilogueINS1D_23Sm100TmaWarpSpecializedILi4ELi2ELi32ELb1ELb0EEEJSH_NS5_IJNSS_ISF_SC_EES1I_EEESI_SJ_SI_SJ_NS1D_6fusion15FusionCallbacksIS1H_NS1K_17LinearCombinationISI_fSI_fLNS_15FloatRoundStyleE2EEESH_S1J_JEEENS4_5SM1004TMEM4LOAD26SM100_TMEM_LOAD_16dp256b8xENS4_13SM90_TMA_LOADES1A_NS4_17SM75_U32x4_LDSM_NENS4_14SM90_TMA_STOREES1A_NS4_17SM90_U32x4_STSM_NENS4_39AutoVectorizingCopyWithAssumedAlignmentILi128EEEEEEvvEEEEvNT_6ParamsE)
        /*0044*/ 	.word	0x00000000
.L_29:


//--------------------- .nv.compat                --------------------------
	.section	.nv.compat,"",@"SHT_CUDA_COMPAT_INFO"
	.align	4
        /*0000*/ 	.byte	0x02, 0x09, 0x01, 0x00, 0x02, 0x02, 0x02, 0x00, 0x02, 0x05, 0x05, 0x00, 0x03, 0x07, 0x01, 0x01
        /*0010*/ 	.byte	0x02, 0x03, 0x01, 0x00, 0x02, 0x06, 0x01, 0x00, 0x04, 0x0b, 0x08, 0x00, 0x09, 0x00, 0x00, 0x00
        /*0020*/ 	.byte	0x00, 0x00, 0x00, 0x00


//--------------------- .nv.info._ZN7cutlass13device_kernelINS_4gemm6kernel13GemmUniversalIN4cute5tupleIJiiiiEEENS1_10collective13CollectiveMmaINS1_35MainloopSm100TmaUmmaWarpSpecializedILi4ELi2ELi4ENS5_IJNS4_1CILi2EEESB_NSA_ILi1EEEEEEEENS5_IJNSA_ILi64EEENSA_ILi256EEESF_EEENS_6half_tENS5_IJlSC_lEEESI_SJ_NS4_8TiledMMAINS4_8MMA_AtomIJNS4_20SM100_MMA_F16BF16_SSISI_SI_fLi64ELi256ELNS4_4UMMA5MajorE0ELSO_0ELNSN_7ScaleInE0ELSP_0EEEEEENS4_6LayoutINS5_IJSC_SC_SC_EEENS5_IJNSA_ILi0EEESU_SU_EEEEENS5_IJNS4_10UnderscoreESX_SX_EEEEENS4_23SM90_TMA_LOAD_MULTICASTENS4_14ComposedLayoutINS4_7SwizzleILi3ELi4ELi3EEENS4_18smem_ptr_flag_bitsILi16EEENSS_INS5_IJNSA_ILi8EEESF_EEENS5_IJSF_SC_EEEEEEEvNS4_8identityES10_S1A_vS1B_EENS_8epilogue10collective18CollectiveEpilogueINS1D_23Sm100TmaWarpSpecializedILi4ELi2ELi32ELb1ELb0EEEJSH_NS5_IJNSS_ISF_SC_EES1I_EEESI_SJ_SI_SJ_NS1D_6fusion15FusionCallbacksIS1H_NS1K_17LinearCombinationISI_fSI_fLNS_15FloatRoundStyleE2EEESH_S1J_JEEENS4_5SM1004TMEM4LOAD26SM100_TMEM_LOAD_16dp256b8xENS4_13SM90_TMA_LOADES1A_NS4_17SM75_U32x4_LDSM_NENS4_14SM90_TMA_STOREES1A_NS4_17SM90_U32x4_STSM_NENS4_39AutoVectorizingCopyWithAssumedAlignmentILi128EEEEEEvvEEEEvNT_6ParamsE --------------------------
	.section	.nv.info._ZN7cutlass13device_kernelINS_4gemm6kernel13GemmUniversalIN4cute5tupleIJiiiiEEENS1_10collective13CollectiveMmaINS1_35MainloopSm100TmaUmmaWarpSpecializedILi4ELi2ELi4ENS5_IJNS4_1CILi2EEESB_NSA_ILi1EEEEEEEENS5_IJNSA_ILi64EEENSA_ILi256EEESF_EEENS_6half_tENS5_IJlSC_lEEESI_SJ_NS4_8TiledMMAINS4_8MMA_AtomIJNS4_20SM100_MMA_F16BF16_SSISI_SI_fLi64ELi256ELNS4_4UMMA5MajorE0ELSO_0ELNSN_7ScaleInE0ELSP_0EEEEEENS4_6LayoutINS5_IJSC_SC_SC_EEENS5_IJNSA_ILi0EEESU_SU_EEEEENS5_IJNS4_10UnderscoreESX_SX_EEEEENS4_23SM90_TMA_LOAD_MULTICASTENS4_14ComposedLayoutINS4_7SwizzleILi3ELi4ELi3EEENS4_18smem_ptr_flag_bitsILi16EEENSS_INS5_IJNSA_ILi8EEESF_EEENS5_IJSF_SC_EEEEEEEvNS4_8identityES10_S1A_vS1B_EENS_8epilogue10collective18CollectiveEpilogueINS1D_23Sm100TmaWarpSpecializedILi4ELi2ELi32ELb1ELb0EEEJSH_NS5_IJNSS_ISF_SC_EES1I_EEESI_SJ_SI_SJ_NS1D_6fusion15FusionCallbacksIS1H_NS1K_17LinearCombinationISI_fSI_fLNS_15FloatRoundStyleE2EEESH_S1J_JEEENS4_5SM1004TMEM4LOAD26SM100_TMEM_LOAD_16dp256b8xENS4_13SM90_TMA_LOADES1A_NS4_17SM75_U32x4_LDSM_NENS4_14SM90_TMA_STOREES1A_NS4_17SM90_U32x4_STSM_NENS4_39AutoVectorizingCopyWithAssumedAlignmentILi128EEEEEEvvEEEEvNT_6ParamsE,"",@"SHT_CUDA_INFO"
	.sectionflags	@""
	.align	4


	//----- nvinfo : EIATTR_CUDA_API_VERSION
	.align		4
        /*0000*/ 	.byte	0x04, 0x37
        /*0002*/ 	.short	(.L_31 - .L_30)
.L_30:
        /*0004*/ 	.word	0x00000082


	//----- nvinfo : EIATTR_KPARAM_INFO
	.align		4
.L_31:
        /*0008*/ 	.byte	0x04, 0x17
        /*000a*/ 	.short	(.L_33 - .L_32)
.L_32:
        /*000c*/ 	.word	0x00000000
        /*0010*/ 	.short	0x0000
        /*0012*/ 	.short	0x0000
        /*0014*/ 	.byte	0x00, 0xf0, 0x01, 0x20


	//----- nvinfo : EIATTR_AT_ENTRY_FRAGMENTS
	.align		4
.L_33:
        /*0018*/ 	.byte	0x04, 0x4f
        /*001a*/ 	.short	(.L_35 - .L_34)


	//   ....[0]....
.L_34:
        /*001c*/ 	.word	0x00000006


	//----- nvinfo : EIATTR_RESERVED_SMEM_USED
	.align		4
.L_35:
        /*0020*/ 	.byte	0x01, 0x41
	.zero		2


	//----- nvinfo : EIATTR_SPARSE_MMA_MASK
	.align		4
        /*0024*/ 	.byte	0x03, 0x50
        /*0026*/ 	.short	0x0000


	//----- nvinfo : EIATTR_TCGEN05_1CTA_USED
	.align		4
        /*0028*/ 	.byte	0x01, 0x51
	.zero		2


	//----- nvinfo : EIATTR_MAXREG_COUNT
	.align		4
        /*002c*/ 	.byte	0x03, 0x1b
        /*002e*/ 	.short	0x00ff


	//----- nvinfo : EIATTR_NUM_BARRIERS
	.align		4
        /*0030*/ 	.byte	0x02, 0x4c
        /*0032*/ 	.byte	0x07
	.zero		1


	//----- nvinfo : EIATTR_EXTERNS
	.align		4
        /*0034*/ 	.byte	0x04, 0x0f
        /*0036*/ 	.short	(.L_37 - .L_36)


	//   ....[0]....
	.align		4
.L_36:
        /*0038*/ 	.word	index@(__assertfail)


	//----- nvinfo : EIATTR_MERCURY_ISA_VERSION
	.align		4
.L_37:
        /*003c*/ 	.byte	0x03, 0x5f
        /*003e*/ 	.short	0x0101


	//----- nvinfo : EIATTR_INT_WARP_WIDE_INSTR_OFFSETS
	.align		4
        /*0040*/ 	.byte	0x04, 0x31
        /*0042*/ 	.short	(.L_39 - .L_38)


	//   ....[0]....
.L_38:
        /*0044*/ 	.word	0x00003ed0


	//   ....[1]....
        /*0048*/ 	.word	0x00003ef0


	//   ....[2]....
        /*004c*/ 	.word	0x00003f20


	//   ....[3]....
        /*0050*/ 	.word	0x00004aa0


	//   ....[4]....
        /*0054*/ 	.word	0x00004b10


	//   ....[5]....
        /*0058*/ 	.word	0x00004be0


	//   ....[6]....
        /*005c*/ 	.word	0x00004c60


	//   ....[7]....
        /*0060*/ 	.word	0x00004d50


	//   ....[8]....
        /*0064*/ 	.word	0x00004dd0


	//   ....[9]....
        /*0068*/ 	.word	0x00004eb0


	//   ....[10]....
        /*006c*/ 	.word	0x00004f60


	//----- nvinfo : EIATTR_COOP_GROUP_MASK_REGIDS
	.align		4
.L_39:
        /*0070*/ 	.byte	0x04, 0x29
        /*0072*/ 	.short	(.L_41 - .L_40)


	//   ....[0]....
.L_40:
        /*0074*/ 	.word	0xffffffff


	//   ....[1]....
        /*0078*/ 	.word	0xffffffff


	//   ....[2]....
        /*007c*/ 	.word	0xffffffff


	//   ....[3]....
        /*0080*/ 	.word	0xffffffff


	//   ....[4]....
        /*0084*/ 	.word	0xffffffff


	//   ....[5]....
        /*0088*/ 	.word	0xffffffff


	//   ....[6]....
        /*008c*/ 	.word	0xffffffff


	//   ....[7]....
        /*0090*/ 	.word	0xffffffff


	//   ....[8]....
        /*0094*/ 	.word	0xffffffff


	//   ....[9]....
        /*0098*/ 	.word	0xffffffff


	//   ....[10]....
        /*009c*/ 	.word	0xffffffff


	//   ....[11]....
        /*00a0*/ 	.word	0xffffffff


	//   ....[12]....
        /*00a4*/ 	.word	0xffffffff


	//   ....[13]....
        /*00a8*/ 	.word	0xffffffff


	//----- nvinfo : EIATTR_COOP_GROUP_INSTR_OFFSETS
	.align		4
.L_41:
        /*00ac*/ 	.byte	0x04, 0x28
        /*00ae*/ 	.short	(.L_43 - .L_42)


	//   ....[0]....
.L_42:
        /*00b0*/ 	.word	0x00000080


	//   ....[1]....
        /*00b4*/ 	.word	0x000004f0


	//   ....[2]....
        /*00b8*/ 	.word	0x000006a0


	//   ....[3]....
        /*00bc*/ 	.word	0x00000840


	//   ....[4]....
        /*00c0*/ 	.word	0x00000940


	//   ....[5]....
        /*00c4*/ 	.word	0x00000ab0


	//   ....[6]....
        /*00c8*/ 	.word	0x00000c50


	//   ....[7]....
        /*00cc*/ 	.word	0x00000e00


	//   ....[8]....
        /*00d0*/ 	.word	0x000021d0


	//   ....[9]....
        /*00d4*/ 	.word	0x000030c0


	//   ....[10]....
        /*00d8*/ 	.word	0x000032d0


	//   ....[11]....
        /*00dc*/ 	.word	0x00003300


	//   ....[12]....
        /*00e0*/ 	.word	0x00003db0


	//   ....[13]....
        /*00e4*/ 	.word	0x00003fe0


	//----- nvinfo : EIATTR_VRC_CTA_INIT_COUNT
	.align		4
.L_43:
        /*00e8*/ 	.byte	0x02, 0x4a
        /*00ea*/ 	.byte	0x80
	.zero		1


	//----- nvinfo : EIATTR_SYSCALL_OFFSETS
	.align		4
        /*00ec*/ 	.byte	0x04, 0x46
        /*00ee*/ 	.short	(.L_45 - .L_44)


	//   ....[0]....
.L_44:
        /*00f0*/ 	.word	0x00005bf0


	//   ....[1]....
        /*00f4*/ 	.word	0x00005ce0


	//   ....[2]....
        /*00f8*/ 	.word	0x00006550


	//   ....[3]....
        /*00fc*/ 	.word	0x00007210


	//   ....[4]....
        /*0100*/ 	.word	0x00007e80


	//   ....[5]....
        /*0104*/ 	.word	0x00008ae0


	//----- nvinfo : EIATTR_MBARRIER_INSTR_OFFSETS
	.align		4
.L_45:
        /*0108*/ 	.byte	0x04, 0x39
        /*010a*/ 	.short	(.L_47 - .L_46)


	//   ....[0]....
.L_46:
        /*010c*/ 	.word	0x00000610
        /*0110*/ 	.word	0x000000ff
        /*0114*/ 	.word	0x00000000
        /*0118*/ 	.short	0x0100
        /*011a*/ 	.byte	0x04
	.zero		1


	//   ....[1]....
        /*011c*/ 	.word	0x00000620
        /*0120*/ 	.word	0x000000ff
        /*0124*/ 	.word	0x00000020
        /*0128*/ 	.short	0x0100
        /*012a*/ 	.byte	0x04
	.zero		1


	//   ....[2]....
        /*012c*/ 	.word	0x00000630
        /*0130*/ 	.word	0x000000ff
        /*0134*/ 	.word	0x00000008
        /*0138*/ 	.short	0x0100
        /*013a*/ 	.byte	0x04
	.zero		1


	//   ....[3]....
        /*013c*/ 	.word	0x00000640
        /*0140*/ 	.word	0x000000ff
        /*0144*/ 	.word	0x00000028
        /*0148*/ 	.short	0x0100
        /*014a*/ 	.byte	0x04
	.zero		1


	//   ....[4]....
        /*014c*/ 	.word	0x00000650
        /*0150*/ 	.word	0x000000ff
        /*0154*/ 	.word	0x00000010
        /*0158*/ 	.short	0x0100
        /*015a*/ 	.byte	0x04
	.zero		1


	//   ....[5]....
        /*015c*/ 	.word	0x00000660
        /*0160*/ 	.word	0x000000ff
        /*0164*/ 	.word	0x00000030
        /*0168*/ 	.short	0x0100
        /*016a*/ 	.byte	0x04
	.zero		1


	//   ....[6]....
        /*016c*/ 	.word	0x00000670
        /*0170*/ 	.word	0x000000ff
        /*0174*/ 	.word	0x00000018
        /*0178*/ 	.short	0x0100
        /*017a*/ 	.byte	0x04
	.zero		1


	//   ....[7]....
        /*017c*/ 	.word	0x00000680
        /*0180*/ 	.word	0x000000ff
        /*0184*/ 	.word	0x00000038
        /*0188*/ 	.short	0x0100
        /*018a*/ 	.byte	0x04
	.zero		1


	//   ....[8]....
        /*018c*/ 	.word	0x000007b0
        /*0190*/ 	.word	0x000000ff
        /*0194*/ 	.word	0x00000040
        /*0198*/ 	.short	0x0100
        /*019a*/ 	.byte	0x04
	.zero		1


	//   ....[9]....
        /*019c*/ 	.word	0x000007c0
        /*01a0*/ 	.word	0x000000ff
        /*01a4*/ 	.word	0x00000060
        /*01a8*/ 	.short	0x0100
        /*01aa*/ 	.byte	0x04
	.zero		1


	//   ....[10]....
        /*01ac*/ 	.word	0x000007d0
        /*01b0*/ 	.word	0x000000ff
        /*01b4*/ 	.word	0x00000048
        /*01b8*/ 	.short	0x0100
        /*01ba*/ 	.byte	0x04
	.zero		1


	//   ....[11]....
        /*01bc*/ 	.word	0x000007e0
        /*01c0*/ 	.word	0x000000ff
        /*01c4*/ 	.word	0x00000068
        /*01c8*/ 	.short	0x0100
        /*01ca*/ 	.byte	0x04
	.zero		1


	//   ....[12]....
        /*01cc*/ 	.word	0x000007f0
        /*01d0*/ 	.word	0x000000ff
        /*01d4*/ 	.word	0x00000050
        /*01d8*/ 	.short	0x0100
        /*01da*/ 	.byte	0x04
	.zero		1


	//   ....[13]....
        /*01dc*/ 	.word	0x00000800
        /*01e0*/ 	.word	0x000000ff
        /*01e4*/ 	.word	0x00000070
        /*01e8*/ 	.short	0x0100
        /*01ea*/ 	.byte	0x04
	.zero		1


	//   ....[14]....
        /*01ec*/ 	.word	0x00000810
        /*01f0*/ 	.word	0x000000ff
        /*01f4*/ 	.word	0x00000058
        /*01f8*/ 	.short	0x0100
        /*01fa*/ 	.byte	0x04
	.zero		1


	//   ....[15]....
        /*01fc*/ 	.word	0x00000820
        /*0200*/ 	.word	0x000000ff
        /*0204*/ 	.word	0x00000078
        /*0208*/ 	.short	0x0100
        /*020a*/ 	.byte	0x04
	.zero		1


	//   ....[16]....
        /*020c*/ 	.word	0x00000910
        /*0210*/ 	.word	0x000000ff
        /*0214*/ 	.word	0x00000080
        /*0218*/ 	.short	0x0100
        /*021a*/ 	.byte	0x06
	.zero		1


	//   ....[17]....
        /*021c*/ 	.word	0x00000920
        /*0220*/ 	.word	0x000000ff
        /*0224*/ 	.word	0x00000088
        /*0228*/ 	.short	0x0100
        /*022a*/ 	.byte	0x06
	.zero		1


	//   ....[18]....
        /*022c*/ 	.word	0x00000a60
        /*0230*/ 	.word	0x000000ff
        /*0234*/ 	.word	0x00000090
        /*0238*/ 	.short	0x0100
        /*023a*/ 	.byte	0x06
	.zero		1


	//   ....[19]....
        /*023c*/ 	.word	0x00000a70
        /*0240*/ 	.word	0x000000ff
        /*0244*/ 	.word	0x000000a0
        /*0248*/ 	.short	0x0100
        /*024a*/ 	.byte	0x06
	.zero		1


	//   ....[20]....
        /*024c*/ 	.word	0x00000a80
        /*0250*/ 	.word	0x000000ff
        /*0254*/ 	.word	0x00000098
        /*0258*/ 	.short	0x0100
        /*025a*/ 	.byte	0x06
	.zero		1


	//   ....[21]....
        /*025c*/ 	.word	0x00000a90
        /*0260*/ 	.word	0x000000ff
        /*0264*/ 	.word	0x000000a8
        /*0268*/ 	.short	0x0100
        /*026a*/ 	.byte	0x06
	.zero		1


	//   ....[22]....
        /*026c*/ 	.word	0x00000bc0
        /*0270*/ 	.word	0x000000ff
        /*0274*/ 	.word	0x000000b0
        /*0278*/ 	.short	0x0100
        /*027a*/ 	.byte	0x04
	.zero		1


	//   ....[23]....
        /*027c*/ 	.word	0x00000bd0
        /*0280*/ 	.word	0x000000ff
        /*0284*/ 	.word	0x000000d0
        /*0288*/ 	.short	0x0100
        /*028a*/ 	.byte	0x04
	.zero		1


	//   ....[24]....
        /*028c*/ 	.word	0x00000be0
        /*0290*/ 	.word	0x000000ff
        /*0294*/ 	.word	0x000000b8
        /*0298*/ 	.short	0x0100
        /*029a*/ 	.byte	0x04
	.zero		1


	//   ....[25]....
        /*029c*/ 	.word	0x00000bf0
        /*02a0*/ 	.word	0x000000ff
        /*02a4*/ 	.word	0x000000d8
        /*02a8*/ 	.short	0x0100
        /*02aa*/ 	.byte	0x04
	.zero		1


	//   ....[26]....
        /*02ac*/ 	.word	0x00000c00
        /*02b0*/ 	.word	0x000000ff
        /*02b4*/ 	.word	0x000000c0
        /*02b8*/ 	.short	0x0100
        /*02ba*/ 	.byte	0x04
	.zero		1


	//   ....[27]....
        /*02bc*/ 	.word	0x00000c10
        /*02c0*/ 	.word	0x000000ff
        /*02c4*/ 	.word	0x000000e0
        /*02c8*/ 	.short	0x0100
        /*02ca*/ 	.byte	0x04
	.zero		1


	//   ....[28]....
        /*02cc*/ 	.word	0x00000c20
        /*02d0*/ 	.word	0x000000ff
        /*02d4*/ 	.word	0x000000c8
        /*02d8*/ 	.short	0x0100
        /*02da*/ 	.byte	0x04
	.zero		1


	//   ....[29]....
        /*02dc*/ 	.word	0x00000c30
        /*02e0*/ 	.word	0x000000ff
        /*02e4*/ 	.word	0x000000e8
        /*02e8*/ 	.short	0x0100
        /*02ea*/ 	.byte	0x04
	.zero		1


	//   ....[30]....
        /*02ec*/ 	.word	0x00000d20
        /*02f0*/ 	.word	0x000000ff
        /*02f4*/ 	.word	0x000000f0
        /*02f8*/ 	.short	0x0100
        /*02fa*/ 	.byte	0x04
	.zero		1


	//   ....[31]....
        /*02fc*/ 	.word	0x00000d30
        /*0300*/ 	.word	0x000000ff
        /*0304*/ 	.word	0x00000100
        /*0308*/ 	.short	0x0100
        /*030a*/ 	.byte	0x04
	.zero		1


	//   ....[32]....
        /*030c*/ 	.word	0x00000d40
        /*0310*/ 	.word	0x000000ff
        /*0314*/ 	.word	0x000000f8
        /*0318*/ 	.short	0x0100
        /*031a*/ 	.byte	0x04
	.zero		1


	//   ....[33]....
        /*031c*/ 	.word	0x00000d50
        /*0320*/ 	.word	0x000000ff
        /*0324*/ 	.word	0x00000108
        /*0328*/ 	.short	0x0100
        /*032a*/ 	.byte	0x04
	.zero		1


	//   ....[34]....
        /*032c*/ 	.word	0x00001a40
        /*0330*/ 	.word	0x00000000
        /*0334*/ 	.word	0x00000100
        /*0338*/ 	.short	0x010a
        /*033a*/ 	.byte	0xff
	.zero		1


	//   ....[35]....
        /*033c*/ 	.word	0x00001a60
        /*0340*/ 	.word	0x00000000
        /*0344*/ 	.word	0x000000f0
        /*0348*/ 	.short	0x0101
        /*034a*/ 	.byte	0xff
	.zero		1


	//   ....[36]....
        /*034c*/ 	.word	0x00001b20
        /*0350*/ 	.word	0x000000ff
        /*0354*/ 	.word	0x00000020
        /*0358*/ 	.short	0x010a
        /*035a*/ 	.byte	0x04
	.zero		1


	//   ....[37]....
        /*035c*/ 	.word	0x00001bb0
        /*0360*/ 	.word	0x000000ff
        /*0364*/ 	.word	0x00000020
        /*0368*/ 	.short	0x010a
        /*036a*/ 	.byte	0x21
	.zero		1


	//   ....[38]....
        /*036c*/ 	.word	0x00001d40
        /*0370*/ 	.word	0x000000ff
        /*0374*/ 	.word	0x00000020
        /*0378*/ 	.short	0x010a
        /*037a*/ 	.byte	0x05
	.zero		1


	//   ....[39]....
        /*037c*/ 	.word	0x00001e90
        /*0380*/ 	.word	0x000000ff
        /*0384*/ 	.word	0x00000088
        /*0388*/ 	.short	0x0101
        /*038a*/ 	.byte	0x15
	.zero		1


	//   ....[40]....
        /*038c*/ 	.word	0x00001eb0
        /*0390*/ 	.word	0x000000ff
        /*0394*/ 	.word	0x00000020
        /*0398*/ 	.short	0x010a
        /*039a*/ 	.byte	0x04
	.zero		1


	//   ....[41]....
        /*039c*/ 	.word	0x00001f30
        /*03a0*/ 	.word	0x000000ff
        /*03a4*/ 	.word	0x00000020
        /*03a8*/ 	.short	0x010a
        /*03aa*/ 	.byte	0x11
	.zero		1


	//   ....[42]....
        /*03ac*/ 	.word	0x000020c0
        /*03b0*/ 	.word	0x000000ff
        /*03b4*/ 	.word	0x00000020
        /*03b8*/ 	.short	0x010a
        /*03ba*/ 	.byte	0x05
	.zero		1


	//   ....[43]....
        /*03bc*/ 	.word	0x00002200
        /*03c0*/ 	.word	0x00000003
        /*03c4*/ 	.word	0x00000090
        /*03c8*/ 	.short	0x010a
        /*03ca*/ 	.byte	0xff
	.zero		1


	//   ....[44]....
        /*03cc*/ 	.word	0x00002350
        /*03d0*/ 	.word	0x00000000
        /*03d4*/ 	.word	0x00000000
        /*03d8*/ 	.short	0x0101
        /*03da*/ 	.byte	0xff
	.zero		1


	//   ....[45]....
        /*03dc*/ 	.word	0x00002910
        /*03e0*/ 	.word	0x000000ff
        /*03e4*/ 	.word	0x00000000
        /*03e8*/ 	.short	0x010a
        /*03ea*/ 	.byte	0x04
	.zero		1


	//   ....[46]....
        /*03ec*/ 	.word	0x000029a0
        /*03f0*/ 	.word	0x000000ff
        /*03f4*/ 	.word	0x00000000
        /*03f8*/ 	.short	0x010a
        /*03fa*/ 	.byte	0x05
	.zero		1


	//   ....[47]....
        /*03fc*/ 	.word	0x00002a30
        /*0400*/ 	.word	0x000000ff
        /*0404*/ 	.word	0x00000000
        /*0408*/ 	.short	0x010a
        /*040a*/ 	.byte	0x05
	.zero		1


	//   ....[48]....
        /*040c*/ 	.word	0x00002ad0
        /*0410*/ 	.word	0x00000000
        /*0414*/ 	.word	0x00000000
        /*0418*/ 	.short	0x010a
        /*041a*/ 	.byte	0xff
	.zero		1


	//   ....[49]....
        /*041c*/ 	.word	0x00002c10
        /*0420*/ 	.word	0x00000002
        /*0424*/ 	.word	0x000000f0
        /*0428*/ 	.short	0x010a
        /*042a*/ 	.byte	0xff
	.zero		1


	//   ....[50]....
        /*042c*/ 	.word	0x00002c70
        /*0430*/ 	.word	0x00000004
        /*0434*/ 	.word	0x00000000
        /*0438*/ 	.short	0x0101
        /*043a*/ 	.byte	0xff
	.zero		1


	//   ....[51]....
        /*043c*/ 	.word	0x00002c90
        /*0440*/ 	.word	0x000000ff
        /*0444*/ 	.word	0x000000a0
        /*0448*/ 	.short	0x010a
        /*044a*/ 	.byte	0x04
	.zero		1


	//   ....[52]....
        /*044c*/ 	.word	0x00002db0
        /*0450*/ 	.word	0x00000002
        /*0454*/ 	.word	0x00000090
        /*0458*/ 	.short	0x010a
        /*045a*/ 	.byte	0xff
	.zero		1


	//   ....[53]....
        /*045c*/ 	.word	0x00002ec0
        /*0460*/ 	.word	0x00000002
        /*0464*/ 	.word	0x00000000
        /*0468*/ 	.short	0x0101
        /*046a*/ 	.byte	0xff
	.zero		1


	//   ....[54]....
        /*046c*/ 	.word	0x00002f50
        /*0470*/ 	.word	0x000000ff
        /*0474*/ 	.word	0x000000a0
        /*0478*/ 	.short	0x0106
        /*047a*/ 	.byte	0x04
	.zero		1


	//   ....[55]....
        /*047c*/ 	.word	0x00002f70
        /*0480*/ 	.word	0x000000ff
        /*0484*/ 	.word	0x000000a0
        /*0488*/ 	.short	0x010a
        /*048a*/ 	.byte	0x04
	.zero		1


	//   ....[56]....
        /*048c*/ 	.word	0x00003000
        /*0490*/ 	.word	0x000000ff
        /*0494*/ 	.word	0x000000a0
        /*0498*/ 	.short	0x0106
        /*049a*/ 	.byte	0x07
	.zero		1


	//   ....[57]....
        /*049c*/ 	.word	0x00003040
        /*04a0*/ 	.word	0x00000000
        /*04a4*/ 	.word	0x000000a0
        /*04a8*/ 	.short	0x010a
        /*04aa*/ 	.byte	0xff
	.zero		1


	//   ....[58]....
        /*04ac*/ 	.word	0x000035a0
        /*04b0*/ 	.word	0x00000000
        /*04b4*/ 	.word	0x00000090
        /*04b8*/ 	.short	0x010a
        /*04ba*/ 	.byte	0xff
	.zero		1


	//   ....[59]....
        /*04bc*/ 	.word	0x000036a0
        /*04c0*/ 	.word	0x00000003
        /*04c4*/ 	.word	0x00000000
        /*04c8*/ 	.short	0x0101
        /*04ca*/ 	.byte	0xff
	.zero		1


	//   ....[60]....
        /*04cc*/ 	.word	0x000036b0
        /*04d0*/ 	.word	0x000000ff
        /*04d4*/ 	.word	0x00000000
        /*04d8*/ 	.short	0x010a
        /*04da*/ 	.byte	0x04
	.zero		1


	//   ....[61]....
        /*04dc*/ 	.word	0x00003730
        /*04e0*/ 	.word	0x000000ff
        /*04e4*/ 	.word	0x000000d0
        /*04e8*/ 	.short	0x010a
        /*04ea*/ 	.byte	0x1f
	.zero		1


	//   ....[62]....
        /*04ec*/ 	.word	0x00003810
        /*04f0*/ 	.word	0x000000ff
        /*04f4*/ 	.word	0x00000000
        /*04f8*/ 	.short	0x010a
        /*04fa*/ 	.byte	0x05
	.zero		1


	//   ....[63]....
        /*04fc*/ 	.word	0x00003950
        /*0500*/ 	.word	0x000000ff
        /*0504*/ 	.word	0x00000000
        /*0508*/ 	.short	0x010a
        /*050a*/ 	.byte	0x04
	.zero		1


	//   ....[64]....
        /*050c*/ 	.word	0x00003be0
        /*0510*/ 	.word	0x000000ff
        /*0514*/ 	.word	0x00000000
        /*0518*/ 	.short	0x010a
        /*051a*/ 	.byte	0x04
	.zero		1


	//   ....[65]....
        /*051c*/ 	.word	0x00003c70
        /*0520*/ 	.word	0x000000ff
        /*0524*/ 	.word	0x00000000
        /*0528*/ 	.short	0x010a
        /*052a*/ 	.byte	0x05
	.zero		1


	//   ....[66]....
        /*052c*/ 	.word	0x00003d00
        /*0530*/ 	.word	0x000000ff
        /*0534*/ 	.word	0x00000000
        /*0538*/ 	.short	0x010a
        /*053a*/ 	.byte	0x05
	.zero		1


	//   ....[67]....
        /*053c*/ 	.word	0x00003d90
        /*0540*/ 	.word	0x000000ff
        /*0544*/ 	.word	0x00000000
        /*0548*/ 	.short	0x010a
        /*054a*/ 	.byte	0x04
	.zero		1


	//   ....[68]....
        /*054c*/ 	.word	0x000042a0
        /*0550*/ 	.word	0x0000000c
        /*0554*/ 	.word	0x00000090
        /*0558*/ 	.short	0x010a
        /*055a*/ 	.byte	0xff
	.zero		1


	//   ....[69]....
        /*055c*/ 	.word	0x00004410
        /*0560*/ 	.word	0x00000000
        /*0564*/ 	.word	0x00000000
        /*0568*/ 	.short	0x0101
        /*056a*/ 	.byte	0xff
	.zero		1


	//   ....[70]....
        /*056c*/ 	.word	0x000048a0
        /*0570*/ 	.word	0x000000ff
        /*0574*/ 	.word	0x00000088
        /*0578*/ 	.short	0x010a
        /*057a*/ 	.byte	0x15
	.zero		1


	//   ....[71]....
        /*057c*/ 	.word	0x00004a20
        /*0580*/ 	.word	0x000000ff
        /*0584*/ 	.word	0x00000060
        /*0588*/ 	.short	0x010a
        /*058a*/ 	.byte	0x15
	.zero		1


	//   ....[72]....
        /*058c*/ 	.word	0x00004b90
        /*0590*/ 	.word	0x000000ff
        /*0594*/ 	.word	0x00000040
        /*0598*/ 	.short	0x010b
        /*059a*/ 	.byte	0x15
	.zero		1


	//   ....[73]....
        /*059c*/ 	.word	0x00004ba0
        /*05a0*/ 	.word	0x000000ff
        /*05a4*/ 	.word	0x00000000
        /*05a8*/ 	.short	0x0101
        /*05aa*/ 	.byte	0x28
	.zero		1


	//   ....[74]....
        /*05ac*/ 	.word	0x00004bb0
        /*05b0*/ 	.word	0x000000ff
        /*05b4*/ 	.word	0x00000068
        /*05b8*/ 	.short	0x010a
        /*05ba*/ 	.byte	0x15
	.zero		1


	//   ....[75]....
        /*05bc*/ 	.word	0x00004d00
        /*05c0*/ 	.word	0x000000ff
        /*05c4*/ 	.word	0x00000048
        /*05c8*/ 	.short	0x010b
        /*05ca*/ 	.byte	0x15
	.zero		1


	//   ....[76]....
        /*05cc*/ 	.word	0x00004d10
        /*05d0*/ 	.word	0x000000ff
        /*05d4*/ 	.word	0x00000000
        /*05d8*/ 	.short	0x0101
        /*05da*/ 	.byte	0x27
	.zero		1


	//   ....[77]....
        /*05dc*/ 	.word	0x00004d20
        /*05e0*/ 	.word	0x000000ff
        /*05e4*/ 	.word	0x00000070
        /*05e8*/ 	.short	0x010a
        /*05ea*/ 	.byte	0x15
	.zero		1


	//   ....[78]....
        /*05ec*/ 	.word	0x00004e60
        /*05f0*/ 	.word	0x000000ff
        /*05f4*/ 	.word	0x00000050
        /*05f8*/ 	.short	0x010b
        /*05fa*/ 	.byte	0x15
	.zero		1


	//   ....[79]....
        /*05fc*/ 	.word	0x00004e70
        /*0600*/ 	.word	0x000000ff
        /*0604*/ 	.word	0x00000000
        /*0608*/ 	.short	0x0101
        /*060a*/ 	.byte	0x26
	.zero		1


	//   ....[80]....
        /*060c*/ 	.word	0x00004e80
        /*0610*/ 	.word	0x000000ff
        /*0614*/ 	.word	0x00000078
        /*0618*/ 	.short	0x010a
        /*061a*/ 	.byte	0x15
	.zero		1


	//   ....[81]....
        /*061c*/ 	.word	0x00005080
        /*0620*/ 	.word	0x000000ff
        /*0624*/ 	.word	0x00000058
        /*0628*/ 	.short	0x010b
        /*062a*/ 	.byte	0x15
	.zero		1


	//   ....[82]....
        /*062c*/ 	.word	0x00005090
        /*0630*/ 	.word	0x000000ff
        /*0634*/ 	.word	0x00000000
        /*0638*/ 	.short	0x0101
        /*063a*/ 	.byte	0x25
	.zero		1


	//   ....[83]....
        /*063c*/ 	.word	0x000050c0
        /*0640*/ 	.word	0x000000ff
        /*0644*/ 	.word	0x00000060
        /*0648*/ 	.short	0x010a
        /*064a*/ 	.byte	0x15
	.zero		1


	//   ....[84]....
        /*064c*/ 	.word	0x000050e0
        /*0650*/ 	.word	0x000000ff
        /*0654*/ 	.word	0x00000068
        /*0658*/ 	.short	0x010a
        /*065a*/ 	.byte	0x15
	.zero		1


	//   ....[85]....
        /*065c*/ 	.word	0x00005100
        /*0660*/ 	.word	0x000000ff
        /*0664*/ 	.word	0x00000070
        /*0668*/ 	.short	0x010a
        /*066a*/ 	.byte	0x15
	.zero		1


	//   ....[86]....
        /*066c*/ 	.word	0x00005140
        /*0670*/ 	.word	0x00000000
        /*0674*/ 	.word	0x00000078
        /*0678*/ 	.short	0x010a
        /*067a*/ 	.byte	0xff
	.zero		1


	//   ....[87]....
        /*067c*/ 	.word	0x00005480
        /*0680*/ 	.word	0x00000003
        /*0684*/ 	.word	0x00000090
        /*0688*/ 	.short	0x010a
        /*068a*/ 	.byte	0xff
	.zero		1


	//   ....[88]....
        /*068c*/ 	.word	0x00005600
        /*0690*/ 	.word	0x00000000
        /*0694*/ 	.word	0x00000000
        /*0698*/ 	.short	0x0101
        /*069a*/ 	.byte	0xff
	.zero		1


	//   ....[89]....
        /*069c*/ 	.word	0x000061a0
        /*06a0*/ 	.word	0x000000ff
        /*06a4*/ 	.word	0x00000040
        /*06a8*/ 	.short	0x010a
        /*06aa*/ 	.byte	0x2c
	.zero		1


	//   ....[90]....
        /*06ac*/ 	.word	0x00006210
        /*06b0*/ 	.word	0x00000062
        /*06b4*/ 	.word	0x000000b0
        /*06b8*/ 	.short	0x010a
        /*06ba*/ 	.byte	0xff
	.zero		1


	//   ....[91]....
        /*06bc*/ 	.word	0x00006330
        /*06c0*/ 	.word	0x000000ff
        /*06c4*/ 	.word	0x00000040
        /*06c8*/ 	.short	0x010a
        /*06ca*/ 	.byte	0x2c
	.zero		1


	//   ....[92]....
        /*06cc*/ 	.word	0x00006430
        /*06d0*/ 	.word	0x00000062
        /*06d4*/ 	.word	0x000000b0
        /*06d8*/ 	.short	0x010a
        /*06da*/ 	.byte	0xff
	.zero		1


	//   ....[93]....
        /*06dc*/ 	.word	0x00006f30
        /*06e0*/ 	.word	0x00000000
        /*06e4*/ 	.word	0x00000000
        /*06e8*/ 	.short	0x0101
        /*06ea*/ 	.byte	0xff
	.zero		1


	//   ....[94]....
        /*06ec*/ 	.word	0x00006f40
        /*06f0*/ 	.word	0x00000003
        /*06f4*/ 	.word	0x00000040
        /*06f8*/ 	.short	0x010a
        /*06fa*/ 	.byte	0xff
	.zero		1


	//   ....[95]....
        /*06fc*/ 	.word	0x00007010
        /*0700*/ 	.word	0x00000003
        /*0704*/ 	.word	0x00000040
        /*0708*/ 	.short	0x010a
        /*070a*/ 	.byte	0xff
	.zero		1


	//   ....[96]....
        /*070c*/ 	.word	0x00007ba0
        /*0710*/ 	.word	0x00000066
        /*0714*/ 	.word	0x00000000
        /*0718*/ 	.short	0x0101
        /*071a*/ 	.byte	0xff
	.zero		1


	//   ....[97]....
        /*071c*/ 	.word	0x00007bc0
        /*0720*/ 	.word	0x0000003f
        /*0724*/ 	.word	0x00000040
        /*0728*/ 	.short	0x010a
        /*072a*/ 	.byte	0xff
	.zero		1


	//   ....[98]....
        /*072c*/ 	.word	0x00007c80
        /*0730*/ 	.word	0x0000003f
        /*0734*/ 	.word	0x00000040
        /*0738*/ 	.short	0x010a
        /*073a*/ 	.byte	0xff
	.zero		1


	//   ....[99]....
        /*073c*/ 	.word	0x00008800
        /*0740*/ 	.word	0x00000066
        /*0744*/ 	.word	0x00000000
        /*0748*/ 	.short	0x0101
        /*074a*/ 	.byte	0xff
	.zero		1


	//   ....[100]....
        /*074c*/ 	.word	0x00008820
        /*0750*/ 	.word	0x0000006c
        /*0754*/ 	.word	0x00000040
        /*0758*/ 	.short	0x010a
        /*075a*/ 	.byte	0xff
	.zero		1


	//   ....[101]....
        /*075c*/ 	.word	0x000088e0
        /*0760*/ 	.word	0x0000006c
        /*0764*/ 	.word	0x00000040
        /*0768*/ 	.short	0x010a
        /*076a*/ 	.byte	0xff
	.zero		1


	//   ....[102]....
        /*076c*/ 	.word	0x00008d20
        /*0770*/ 	.word	0x000000ff
        /*0774*/ 	.word	0x00000000
        /*0778*/ 	.short	0x0101
        /*077a*/ 	.byte	0x04
	.zero		1


	//   ....[103]....
        /*077c*/ 	.word	0x000094d0
        /*0780*/ 	.word	0x00000002
        /*0784*/ 	.word	0x00000000
        /*0788*/ 	.short	0x0101
        /*078a*/ 	.byte	0xff
	.zero		1


	//   ....[104]....
        /*078c*/ 	.word	0x00009780
        /*0790*/ 	.word	0x000000ff
        /*0794*/ 	.word	0x00000000
        /*0798*/ 	.short	0x0101
        /*079a*/ 	.byte	0x04
	.zero		1


	//   ....[105]....
        /*079c*/ 	.word	0x000097a0
        /*07a0*/ 	.word	0x00000000
        /*07a4*/ 	.word	0x00000100
        /*07a8*/ 	.short	0x010a
        /*07aa*/ 	.byte	0xff
	.zero		1


	//   ....[106]....
        /*07ac*/ 	.word	0x00009800
        /*07b0*/ 	.word	0x00000000
        /*07b4*/ 	.word	0x00000020
        /*07b8*/ 	.short	0x010a
        /*07ba*/ 	.byte	0xff
	.zero		1


	//   ....[107]....
        /*07bc*/ 	.word	0x00009860
        /*07c0*/ 	.word	0x00000000
        /*07c4*/ 	.word	0x00000020
        /*07c8*/ 	.short	0x010a
        /*07ca*/ 	.byte	0xff
	.zero		1


	//   ....[108]....
        /*07cc*/ 	.word	0x000098b0
        /*07d0*/ 	.word	0x00000003
        /*07d4*/ 	.word	0x00000090
        /*07d8*/ 	.short	0x010a
        /*07da*/ 	.byte	0xff
	.zero		1


	//   ....[109]....
        /*07dc*/ 	.word	0x00009910
        /*07e0*/ 	.word	0x00000000
        /*07e4*/ 	.word	0x00000000
        /*07e8*/ 	.short	0x010a
        /*07ea*/ 	.byte	0xff
	.zero		1


	//   ....[110]....
        /*07ec*/ 	.word	0x00009970
        /*07f0*/ 	.word	0x00000000
        /*07f4*/ 	.word	0x00000000
        /*07f8*/ 	.short	0x010a
        /*07fa*/ 	.byte	0xff
	.zero		1


	//   ....[111]....
        /*07fc*/ 	.word	0x000099d0
        /*0800*/ 	.word	0x00000000
        /*0804*/ 	.word	0x00000000
        /*0808*/ 	.short	0x010a
        /*080a*/ 	.byte	0xff
	.zero		1


	//   ....[112]....
        /*080c*/ 	.word	0x00009a20
        /*0810*/ 	.word	0x00000002
        /*0814*/ 	.word	0x000000f0
        /*0818*/ 	.short	0x010a
        /*081a*/ 	.byte	0xff
	.zero		1


	//   ....[113]....
        /*081c*/ 	.word	0x00009a80
        /*0820*/ 	.word	0x00000002
        /*0824*/ 	.word	0x000000a0
        /*0828*/ 	.short	0x010a
        /*082a*/ 	.byte	0xff
	.zero		1


	//   ....[114]....
        /*082c*/ 	.word	0x00009ad0
        /*0830*/ 	.word	0x00000002
        /*0834*/ 	.word	0x00000090
        /*0838*/ 	.short	0x010a
        /*083a*/ 	.byte	0xff
	.zero		1


	//   ....[115]....
        /*083c*/ 	.word	0x00009b30
        /*0840*/ 	.word	0x00000000
        /*0844*/ 	.word	0x000000a0
        /*0848*/ 	.short	0x010a
        /*084a*/ 	.byte	0xff
	.zero		1


	//   ....[116]....
        /*084c*/ 	.word	0x00009b80
        /*0850*/ 	.word	0x00000000
        /*0854*/ 	.word	0x00000090
        /*0858*/ 	.short	0x010a
        /*085a*/ 	.byte	0xff
	.zero		1


	//   ....[117]....
        /*085c*/ 	.word	0x00009be0
        /*0860*/ 	.word	0x00000003
        /*0864*/ 	.word	0x000000d0
        /*0868*/ 	.short	0x010a
        /*086a*/ 	.byte	0xff
	.zero		1


	//   ....[118]....
        /*086c*/ 	.word	0x00009c40
        /*0870*/ 	.word	0x00000000
        /*0874*/ 	.word	0x00000000
        /*0878*/ 	.short	0x010a
        /*087a*/ 	.byte	0xff
	.zero		1


	//   ....[119]....
        /*087c*/ 	.word	0x00009ca0
        /*0880*/ 	.word	0x00000000
        /*0884*/ 	.word	0x00000000
        /*0888*/ 	.short	0x010a
        /*088a*/ 	.byte	0xff
	.zero		1


	//   ....[120]....
        /*088c*/ 	.word	0x00009d00
        /*0890*/ 	.word	0x00000000
        /*0894*/ 	.word	0x00000000
        /*0898*/ 	.short	0x010a
        /*089a*/ 	.byte	0xff
	.zero		1


	//   ....[121]....
        /*089c*/ 	.word	0x00009d60
        /*08a0*/ 	.word	0x00000000
        /*08a4*/ 	.word	0x00000000
        /*08a8*/ 	.short	0x010a
        /*08aa*/ 	.byte	0xff
	.zero		1


	//   ....[122]....
        /*08ac*/ 	.word	0x00009dc0
        /*08b0*/ 	.word	0x00000000
        /*08b4*/ 	.word	0x00000000
        /*08b8*/ 	.short	0x010a
        /*08ba*/ 	.byte	0xff
	.zero		1


	//   ....[123]....
        /*08bc*/ 	.word	0x00009e10
        /*08c0*/ 	.word	0x0000000c
        /*08c4*/ 	.word	0x00000090
        /*08c8*/ 	.short	0x010a
        /*08ca*/ 	.byte	0xff
	.zero		1


	//   ....[124]....
        /*08cc*/ 	.word	0x00009e70
        /*08d0*/ 	.word	0x00000000
        /*08d4*/ 	.word	0x00000088
        /*08d8*/ 	.short	0x010a
        /*08da*/ 	.byte	0xff
	.zero		1


	//   ....[125]....
        /*08dc*/ 	.word	0x00009ed0
        /*08e0*/ 	.word	0x00000000
        /*08e4*/ 	.word	0x00000060
        /*08e8*/ 	.short	0x010a
        /*08ea*/ 	.byte	0xff
	.zero		1


	//   ....[126]....
        /*08ec*/ 	.word	0x00009f30
        /*08f0*/ 	.word	0x00000000
        /*08f4*/ 	.word	0x00000068
        /*08f8*/ 	.short	0x010a
        /*08fa*/ 	.byte	0xff
	.zero		1


	//   ....[127]....
        /*08fc*/ 	.word	0x00009f90
        /*0900*/ 	.word	0x00000000
        /*0904*/ 	.word	0x00000070
        /*0908*/ 	.short	0x010a
        /*090a*/ 	.byte	0xff
	.zero		1


	//   ....[128]....
        /*090c*/ 	.word	0x00009ff0
        /*0910*/ 	.word	0x00000000
        /*0914*/ 	.word	0x00000078
        /*0918*/ 	.short	0x010a
        /*091a*/ 	.byte	0xff
	.zero		1


	//   ....[129]....
        /*091c*/ 	.word	0x0000a050
        /*0920*/ 	.word	0x00000000
        /*0924*/ 	.word	0x00000060
        /*0928*/ 	.short	0x010a
        /*092a*/ 	.byte	0xff
	.zero		1


	//   ....[130]....
        /*092c*/ 	.word	0x0000a0b0
        /*0930*/ 	.word	0x00000000
        /*0934*/ 	.word	0x00000068
        /*0938*/ 	.short	0x010a
        /*093a*/ 	.byte	0xff
	.zero		1


	//   ....[131]....
        /*093c*/ 	.word	0x0000a110
        /*0940*/ 	.word	0x00000000
        /*0944*/ 	.word	0x00000070
        /*0948*/ 	.short	0x010a
        /*094a*/ 	.byte	0xff
	.zero		1


	//   ....[132]....
        /*094c*/ 	.word	0x0000a160
        /*0950*/ 	.word	0x00000003
        /*0954*/ 	.word	0x00000090
        /*0958*/ 	.short	0x010a
        /*095a*/ 	.byte	0xff
	.zero		1


	//   ....[133]....
        /*095c*/ 	.word	0x0000a1c0
        /*0960*/ 	.word	0x00000000
        /*0964*/ 	.word	0x00000040
        /*0968*/ 	.short	0x010a
        /*096a*/ 	.byte	0xff
	.zero		1


	//   ....[134]....
        /*096c*/ 	.word	0x0000a210
        /*0970*/ 	.word	0x00000062
        /*0974*/ 	.word	0x000000b0
        /*0978*/ 	.short	0x010a
        /*097a*/ 	.byte	0xff
	.zero		1


	//   ....[135]....
        /*097c*/ 	.word	0x0000a260
        /*0980*/ 	.word	0x00000003
        /*0984*/ 	.word	0x00000040
        /*0988*/ 	.short	0x010a
        /*098a*/ 	.byte	0xff
	.zero		1


	//   ....[136]....
        /*098c*/ 	.word	0x0000a2b0
        /*0990*/ 	.word	0x0000003f
        /*0994*/ 	.word	0x00000040
        /*0998*/ 	.short	0x010a
        /*099a*/ 	.byte	0xff
	.zero		1


	//   ....[137]....
        /*099c*/ 	.word	0x0000a300
        /*09a0*/ 	.word	0x0000006c
        /*09a4*/ 	.word	0x00000040
        /*09a8*/ 	.short	0x010a
        /*09aa*/ 	.byte	0xff
	.zero		1


	//----- nvinfo : EIATTR_NUM_MBARRIERS
	.align		4
.L_47:
        /*09ac*/ 	.byte	0x03, 0x38
        /*09ae*/ 	.short	0x0022


	//----- nvinfo : EIATTR_EXIT_INSTR_OFFSETS
	.align		4
        /*09b0*/ 	.byte	0x04, 0x1c
        /*09b2*/ 	.short	(.L_49 - .L_48)


	//   ....[0]....
.L_48:
        /*09b4*/ 	.word	0x00002b00


	//   ....[1]....
        /*09b8*/ 	.word	0x00003010


	//   ....[2]....
        /*09bc*/ 	.word	0x00003070


	//   ....[3]....
        /*09c0*/ 	.word	0x00003ff0


	//   ....[4]....
        /*09c4*/ 	.word	0x00005170


	//   ....[5]....
        /*09c8*/ 	.word	0x000051b0


	//   ....[6]....
        /*09cc*/ 	.word	0x00009660


	//   ....[7]....
        /*09d0*/ 	.word	0x000096e0


	//   ....[8]....
        /*09d4*/ 	.word	0x00009710


	//   ....[9]....
        /*09d8*/ 	.word	0x00009790


	//----- nvinfo : EIATTR_MAX_THREADS
	.align		4
.L_49:
        /*09dc*/ 	.byte	0x04, 0x05
        /*09de*/ 	.short	(.L_51 - .L_50)
.L_50:
        /*09e0*/ 	.word	0x00000100
        /*09e4*/ 	.word	0x00000001
        /*09e8*/ 	.word	0x00000001


	//----- nvinfo : EIATTR_CRS_STACK_SIZE
	.align		4
.L_51:
        /*09ec*/ 	.byte	0x04, 0x1e
        /*09ee*/ 	.short	(.L_53 - .L_52)
.L_52:
        /*09f0*/ 	.word	0x00000000


	//----- nvinfo : EIATTR_CBANK_PARAM_SIZE
	.align		4
.L_53:
        /*09f4*/ 	.byte	0x03, 0x19
        /*09f6*/ 	.short	0x0800


	//----- nvinfo : EIATTR_PARAM_CBANK
	.align		4
        /*09f8*/ 	.byte	0x04, 0x0a
        /*09fa*/ 	.short	(.L_55 - .L_54)
	.align		4
.L_54:
        /*09fc*/ 	.word	index@(.nv.constant0._ZN7cutlass13device_kernelINS_4gemm6kernel13GemmUniversalIN4cute5tupleIJiiiiEEENS1_10collective13CollectiveMmaINS1_35MainloopSm100TmaUmmaWarpSpecializedILi4ELi2ELi4ENS5_IJNS4_1CILi2EEESB_NSA_ILi1EEEEEEEENS5_IJNSA_ILi64EEENSA_ILi256EEESF_EEENS_6half_tENS5_IJlSC_lEEESI_SJ_NS4_8TiledMMAINS4_8MMA_AtomIJNS4_20SM100_MMA_F16BF16_SSISI_SI_fLi64ELi256ELNS4_4UMMA5MajorE0ELSO_0ELNSN_7ScaleInE0ELSP_0EEEEEENS4_6LayoutINS5_IJSC_SC_SC_EEENS5_IJNSA_ILi0EEESU_SU_EEEEENS5_IJNS4_10UnderscoreESX_SX_EEEEENS4_23SM90_TMA_LOAD_MULTICASTENS4_14ComposedLayoutINS4_7SwizzleILi3ELi4ELi3EEENS4_18smem_ptr_flag_bitsILi16EEENSS_INS5_IJNSA_ILi8EEESF_EEENS5_IJSF_SC_EEEEEEEvNS4_8identityES10_S1A_vS1B_EENS_8epilogue10collective18CollectiveEpilogueINS1D_23Sm100TmaWarpSpecializedILi4ELi2ELi32ELb1ELb0EEEJSH_NS5_IJNSS_ISF_SC_EES1I_EEESI_SJ_SI_SJ_NS1D_6fusion15FusionCallbacksIS1H_NS1K_17LinearCombinationISI_fSI_fLNS_15FloatRoundStyleE2EEESH_S1J_JEEENS4_5SM1004TMEM4LOAD26SM100_TMEM_LOAD_16dp256b8xENS4_13SM90_TMA_LOADES1A_NS4_17SM75_U32x4_LDSM_NENS4_14SM90_TMA_STOREES1A_NS4_17SM90_U32x4_STSM_NENS4_39AutoVectorizingCopyWithAssumedAlignmentILi128EEEEEEvvEEEEvNT_6ParamsE)
        /*0a00*/ 	.short	0x0380
        /*0a02*/ 	.short	0x0800


	//----- nvinfo : EIATTR_SW_WAR
	.align		4
.L_55:
        /*0a04*/ 	.byte	0x04, 0x36
        /*0a06*/ 	.short	(.L_57 - .L_56)
.L_56:
        /*0a08*/ 	.word	0x00000008
.L_57:


//--------------------- .nv.callgraph             --------------------------
	.section	.nv.callgraph,"",@"SHT_CUDA_CALLGRAPH"
	.align	4
	.sectionentsize	8
	.align		4
        /*0000*/ 	.word	0x00000000
	.align		4
        /*0004*/ 	.word	0xffffffff
	.align		4
        /*0008*/ 	.word	index@(_ZN7cutlass13device_kernelINS_4gemm6kernel13GemmUniversalIN4cute5tupleIJiiiiEEENS1_10collective13CollectiveMmaINS1_35MainloopSm100TmaUmmaWarpSpecializedILi4ELi2ELi4ENS5_IJNS4_1CILi2EEESB_NSA_ILi1EEEEEEEENS5_IJNSA_ILi64EEENSA_ILi256EEESF_EEENS_6half_tENS5_IJlSC_lEEESI_SJ_NS4_8TiledMMAINS4_8MMA_AtomIJNS4_20SM100_MMA_F16BF16_SSISI_SI_fLi64ELi256ELNS4_4UMMA5MajorE0ELSO_0ELNSN_7ScaleInE0ELSP_0EEEEEENS4_6LayoutINS5_IJSC_SC_SC_EEENS5_IJNSA_ILi0EEESU_SU_EEEEENS5_IJNS4_10UnderscoreESX_SX_EEEEENS4_23SM90_TMA_LOAD_MULTICASTENS4_14ComposedLayoutINS4_7SwizzleILi3ELi4ELi3EEENS4_18smem_ptr_flag_bitsILi16EEENSS_INS5_IJNSA_ILi8EEESF_EEENS5_IJSF_SC_EEEEEEEvNS4_8identityES10_S1A_vS1B_EENS_8epilogue10collective18CollectiveEpilogueINS1D_23Sm100TmaWarpSpecializedILi4ELi2ELi32ELb1ELb0EEEJSH_NS5_IJNSS_ISF_SC_EES1I_EEESI_SJ_SI_SJ_NS1D_6fusion15FusionCallbacksIS1H_NS1K_17LinearCombinationISI_fSI_fLNS_15FloatRoundStyleE2EEESH_S1J_JEEENS4_5SM1004TMEM4LOAD26SM100_TMEM_LOAD_16dp256b8xENS4_13SM90_TMA_LOADES1A_NS4_17SM75_U32x4_LDSM_NENS4_14SM90_TMA_STOREES1A_NS4_17SM90_U32x4_STSM_NENS4_39AutoVectorizingCopyWithAssumedAlignmentILi128EEEEEEvvEEEEvNT_6ParamsE)
	.align		4
        /*000c*/ 	.word	index@(__assertfail)
	.align		4
        /*0010*/ 	.word	0x00000000
	.align		4
        /*0014*/ 	.word	0xfffffffe
	.align		4
        /*0018*/ 	.word	0x00000000
	.align		4
        /*001c*/ 	.word	0xfffffffd
	.align		4
        /*0020*/ 	.word	0x00000000
	.align		4
        /*0024*/ 	.word	0xfffffffc


//--------------------- .nv.constant4             --------------------------
	.section	.nv.constant4,"a",@progbits
	.align	8
	.align		8
.nv.constant4:
        /*0000*/ 	.dword	__assertfail
	.align		8
        /*0008*/ 	.dword	__unnamed_1
	.align		8
        /*0010*/ 	.dword	__unnamed_2
	.align		8
        /*0018*/ 	.dword	_ZN40_INTERNAL_e7d0585d_4_k_cu_0be78402_333384cuda3std3__45__cpo5beginE
	.align		8
        /*0020*/ 	.dword	_ZN40_INTERNAL_e7d0585d_4_k_cu_0be78402_333384cuda3std3__45__cpo3endE
	.align		8
        /*0028*/ 	.dword	_ZN40_INTERNAL_e7d0585d_4_k_cu_0be78402_333384cuda3std3__45__cpo6cbeginE
	.align		8
        /*0030*/ 	.dword	_ZN40_INTERNAL_e7d0585d_4_k_cu_0be78402_333384cuda3std3__45__cpo4cendE
	.align		8
        /*0038*/ 	.dword	_ZN40_INTERNAL_e7d0585d_4_k_cu_0be78402_333384cuda3std3__442_GLOBAL__N__e7d0585d_4_k_cu_0be78402_333386ignoreE
	.align		8
        /*0040*/ 	.dword	_ZN40_INTERNAL_e7d0585d_4_k_cu_0be78402_333384cuda3std3__419piecewise_constructE
	.align		8
        /*0048*/ 	.dword	_ZN40_INTERNAL_e7d0585d_4_k_cu_0be78402_333384cuda3std3__48in_placeE
	.align		8
        /*0050*/ 	.dword	_ZN40_INTERNAL_e7d0585d_4_k_cu_0be78402_333384cuda3std6ranges3__45__cpo4swapE
	.align		8
        /*0058*/ 	.dword	_ZN40_INTERNAL_e7d0585d_4_k_cu_0be78402_333384cuda3std6ranges3__45__cpo9iter_moveE
	.align		8
        /*0060*/ 	.dword	_ZN40_INTERNAL_e7d0585d_4_k_cu_0be78402_333384cute7productE
	.align		8
        /*0068*/ 	.dword	_ZN40_INTERNAL_e7d0585d_4_k_cu_0be78402_333384cute1_E
	.align		8
        /*0070*/ 	.dword	$str$25
	.align		8
        /*0078*/ 	.dword	$str$26
	.align		8
        /*0080*/ 	.dword	$str$27
	.align		8
        /*0088*/ 	.dword	$str$28


//--------------------- .text._ZN7cutlass13device_kernelINS_4gemm6kernel13GemmUniversalIN4cute5tupleIJiiiiEEENS1_10collective13CollectiveMmaINS1_35MainloopSm100TmaUmmaWarpSpecializedILi4ELi2ELi4ENS5_IJNS4_1CILi2EEESB_NSA_ILi1EEEEEEEENS5_IJNSA_ILi64EEENSA_ILi256EEESF_EEENS_6half_tENS5_IJlSC_lEEESI_SJ_NS4_8TiledMMAINS4_8MMA_AtomIJNS4_20SM100_MMA_F16BF16_SSISI_SI_fLi64ELi256ELNS4_4UMMA5MajorE0ELSO_0ELNSN_7ScaleInE0ELSP_0EEEEEENS4_6LayoutINS5_IJSC_SC_SC_EEENS5_IJNSA_ILi0EEESU_SU_EEEEENS5_IJNS4_10UnderscoreESX_SX_EEEEENS4_23SM90_TMA_LOAD_MULTICASTENS4_14ComposedLayoutINS4_7SwizzleILi3ELi4ELi3EEENS4_18smem_ptr_flag_bitsILi16EEENSS_INS5_IJNSA_ILi8EEESF_EEENS5_IJSF_SC_EEEEEEEvNS4_8identityES10_S1A_vS1B_EENS_8epilogue10collective18CollectiveEpilogueINS1D_23Sm100TmaWarpSpecializedILi4ELi2ELi32ELb1ELb0EEEJSH_NS5_IJNSS_ISF_SC_EES1I_EEESI_SJ_SI_SJ_NS1D_6fusion15FusionCallbacksIS1H_NS1K_17LinearCombinationISI_fSI_fLNS_15FloatRoundStyleE2EEESH_S1J_JEEENS4_5SM1004TMEM4LOAD26SM100_TMEM_LOAD_16dp256b8xENS4_13SM90_TMA_LOADES1A_NS4_17SM75_U32x4_LDSM_NENS4_14SM90_TMA_STOREES1A_NS4_17SM90_U32x4_STSM_NENS4_39AutoVectorizingCopyWithAssumedAlignmentILi128EEEEEEvvEEEEvNT_6ParamsE --------------------------
	.section	.text._ZN7cutlass13device_kernelINS_4gemm6kernel13GemmUniversalIN4cute5tupleIJiiiiEEENS1_10collective13CollectiveMmaINS1_35MainloopSm100TmaUmmaWarpSpecializedILi4ELi2ELi4ENS5_IJNS4_1CILi2EEESB_NSA_ILi1EEEEEEEENS5_IJNSA_ILi64EEENSA_ILi256EEESF_EEENS_6half_tENS5_IJlSC_lEEESI_SJ_NS4_8TiledMMAINS4_8MMA_AtomIJNS4_20SM100_MMA_F16BF16_SSISI_SI_fLi64ELi256ELNS4_4UMMA5MajorE0ELSO_0ELNSN_7ScaleInE0ELSP_0EEEEEENS4_6LayoutINS5_IJSC_SC_SC_EEENS5_IJNSA_ILi0EEESU_SU_EEEEENS5_IJNS4_10UnderscoreESX_SX_EEEEENS4_23SM90_TMA_LOAD_MULTICASTENS4_14ComposedLayoutINS4_7SwizzleILi3ELi4ELi3EEENS4_18smem_ptr_flag_bitsILi16EEENSS_INS5_IJNSA_ILi8EEESF_EEENS5_IJSF_SC_EEEEEEEvNS4_8identityES10_S1A_vS1B_EENS_8epilogue10collective18CollectiveEpilogueINS1D_23Sm100TmaWarpSpecializedILi4ELi2ELi32ELb1ELb0EEEJSH_NS5_IJNSS_ISF_SC_EES1I_EEESI_SJ_SI_SJ_NS1D_6fusion15FusionCallbacksIS1H_NS1K_17LinearCombinationISI_fSI_fLNS_15FloatRoundStyleE2EEESH_S1J_JEEENS4_5SM1004TMEM4LOAD26SM100_TMEM_LOAD_16dp256b8xENS4_13SM90_TMA_LOADES1A_NS4_17SM75_U32x4_LDSM_NENS4_14SM90_TMA_STOREES1A_NS4_17SM90_U32x4_STSM_NENS4_39AutoVectorizingCopyWithAssumedAlignmentILi128EEEEEEvvEEEEvNT_6ParamsE,"ax",@progbits
	.align	128
.text._ZN7cutlass13device_kernelINS_4gemm6kernel13GemmUniversalIN4cute5tupleIJiiiiEEENS1_10collective13CollectiveMmaINS1_35MainloopSm100TmaUmmaWarpSpecializedILi4ELi2ELi4ENS5_IJNS4_1CILi2EEESB_NSA_ILi1EEEEEEEENS5_IJNSA_ILi64EEENSA_ILi256EEESF_EEENS_6half_tENS5_IJlSC_lEEESI_SJ_NS4_8TiledMMAINS4_8MMA_AtomIJNS4_20SM100_MMA_F16BF16_SSISI_SI_fLi64ELi256ELNS4_4UMMA5MajorE0ELSO_0ELNSN_7ScaleInE0ELSP_0EEEEEENS4_6LayoutINS5_IJSC_SC_SC_EEENS5_IJNSA_ILi0EEESU_SU_EEEEENS5_IJNS4_10UnderscoreESX_SX_EEEEENS4_23SM90_TMA_LOAD_MULTICASTENS4_14ComposedLayoutINS4_7SwizzleILi3ELi4ELi3EEENS4_18smem_ptr_flag_bitsILi16EEENSS_INS5_IJNSA_ILi8EEESF_EEENS5_IJSF_SC_EEEEEEEvNS4_8identityES10_S1A_vS1B_EENS_8epilogue10collective18CollectiveEpilogueINS1D_23Sm100TmaWarpSpecializedILi4ELi2ELi32ELb1ELb0EEEJSH_NS5_IJNSS_ISF_SC_EES1I_EEESI_SJ_SI_SJ_NS1D_6fusion15FusionCallbacksIS1H_NS1K_17LinearCombinationISI_fSI_fLNS_15FloatRoundStyleE2EEESH_S1J_JEEENS4_5SM1004TMEM4LOAD26SM100_TMEM_LOAD_16dp256b8xENS4_13SM90_TMA_LOADES1A_NS4_17SM75_U32x4_LDSM_NENS4_14SM90_TMA_STOREES1A_NS4_17SM90_U32x4_STSM_NENS4_39AutoVectorizingCopyWithAssumedAlignmentILi128EEEEEEvvEEEEvNT_6ParamsE:
        .type           _ZN7cutlass13device_kernelINS_4gemm6kernel13GemmUniversalIN4cute5tupleIJiiiiEEENS1_10collective13CollectiveMmaINS1_35MainloopSm100TmaUmmaWarpSpecializedILi4ELi2ELi4ENS5_IJNS4_1CILi2EEESB_NSA_ILi1EEEEEEEENS5_IJNSA_ILi64EEENSA_ILi256EEESF_EEENS_6half_tENS5_IJlSC_lEEESI_SJ_NS4_8TiledMMAINS4_8MMA_AtomIJNS4_20SM100_MMA_F16BF16_SSISI_SI_fLi64ELi256ELNS4_4UMMA5MajorE0ELSO_0ELNSN_7ScaleInE0ELSP_0EEEEEENS4_6LayoutINS5_IJSC_SC_SC_EEENS5_IJNSA_ILi0EEESU_SU_EEEEENS5_IJNS4_10UnderscoreESX_SX_EEEEENS4_23SM90_TMA_LOAD_MULTICASTENS4_14ComposedLayoutINS4_7SwizzleILi3ELi4ELi3EEENS4_18smem_ptr_flag_bitsILi16EEENSS_INS5_IJNSA_ILi8EEESF_EEENS5_IJSF_SC_EEEEEEEvNS4_8identityES10_S1A_vS1B_EENS_8epilogue10collective18CollectiveEpilogueINS1D_23Sm100TmaWarpSpecializedILi4ELi2ELi32ELb1ELb0EEEJSH_NS5_IJNSS_ISF_SC_EES1I_EEESI_SJ_SI_SJ_NS1D_6fusion15FusionCallbacksIS1H_NS1K_17LinearCombinationISI_fSI_fLNS_15FloatRoundStyleE2EEESH_S1J_JEEENS4_5SM1004TMEM4LOAD26SM100_TMEM_LOAD_16dp256b8xENS4_13SM90_TMA_LOADES1A_NS4_17SM75_U32x4_LDSM_NENS4_14SM90_TMA_STOREES1A_NS4_17SM90_U32x4_STSM_NENS4_39AutoVectorizingCopyWithAssumedAlignmentILi128EEEEEEvvEEEEvNT_6ParamsE,@function
        .size           _ZN7cutlass13device_kernelINS_4gemm6kernel13GemmUniversalIN4cute5tupleIJiiiiEEENS1_10collective13CollectiveMmaINS1_35MainloopSm100TmaUmmaWarpSpecializedILi4ELi2ELi4ENS5_IJNS4_1CILi2EEESB_NSA_ILi1EEEEEEEENS5_IJNSA_ILi64EEENSA_ILi256EEESF_EEENS_6half_tENS5_IJlSC_lEEESI_SJ_NS4_8TiledMMAINS4_8MMA_AtomIJNS4_20SM100_MMA_F16BF16_SSISI_SI_fLi64ELi256ELNS4_4UMMA5MajorE0ELSO_0ELNSN_7ScaleInE0ELSP_0EEEEEENS4_6LayoutINS5_IJSC_SC_SC_EEENS5_IJNSA_ILi0EEESU_SU_EEEEENS5_IJNS4_10UnderscoreESX_SX_EEEEENS4_23SM90_TMA_LOAD_MULTICASTENS4_14ComposedLayoutINS4_7SwizzleILi3ELi4ELi3EEENS4_18smem_ptr_flag_bitsILi16EEENSS_INS5_IJNSA_ILi8EEESF_EEENS5_IJSF_SC_EEEEEEEvNS4_8identityES10_S1A_vS1B_EENS_8epilogue10collective18CollectiveEpilogueINS1D_23Sm100TmaWarpSpecializedILi4ELi2ELi32ELb1ELb0EEEJSH_NS5_IJNSS_ISF_SC_EES1I_EEESI_SJ_SI_SJ_NS1D_6fusion15FusionCallbacksIS1H_NS1K_17LinearCombinationISI_fSI_fLNS_15FloatRoundStyleE2EEESH_S1J_JEEENS4_5SM1004TMEM4LOAD26SM100_TMEM_LOAD_16dp256b8xENS4_13SM90_TMA_LOADES1A_NS4_17SM75_U32x4_LDSM_NENS4_14SM90_TMA_STOREES1A_NS4_17SM90_U32x4_STSM_NENS4_39AutoVectorizingCopyWithAssumedAlignmentILi128EEEEEEvvEEEEvNT_6ParamsE,(.L_x_183 - _ZN7cutlass13device_kernelINS_4gemm6kernel13GemmUniversalIN4cute5tupleIJiiiiEEENS1_10collective13CollectiveMmaINS1_35MainloopSm100TmaUmmaWarpSpecializedILi4ELi2ELi4ENS5_IJNS4_1CILi2EEESB_NSA_ILi1EEEEEEEENS5_IJNSA_ILi64EEENSA_ILi256EEESF_EEENS_6half_tENS5_IJlSC_lEEESI_SJ_NS4_8TiledMMAINS4_8MMA_AtomIJNS4_20SM100_MMA_F16BF16_SSISI_SI_fLi64ELi256ELNS4_4UMMA5MajorE0ELSO_0ELNSN_7ScaleInE0ELSP_0EEEEEENS4_6LayoutINS5_IJSC_SC_SC_EEENS5_IJNSA_ILi0EEESU_SU_EEEEENS5_IJNS4_10UnderscoreESX_SX_EEEEENS4_23SM90_TMA_LOAD_MULTICASTENS4_14ComposedLayoutINS4_7SwizzleILi3ELi4ELi3EEENS4_18smem_ptr_flag_bitsILi16EEENSS_INS5_IJNSA_ILi8EEESF_EEENS5_IJSF_SC_EEEEEEEvNS4_8identityES10_S1A_vS1B_EENS_8epilogue10collective18CollectiveEpilogueINS1D_23Sm100TmaWarpSpecializedILi4ELi2ELi32ELb1ELb0EEEJSH_NS5_IJNSS_ISF_SC_EES1I_EEESI_SJ_SI_SJ_NS1D_6fusion15FusionCallbacksIS1H_NS1K_17LinearCombinationISI_fSI_fLNS_15FloatRoundStyleE2EEESH_S1J_JEEENS4_5SM1004TMEM4LOAD26SM100_TMEM_LOAD_16dp256b8xENS4_13SM90_TMA_LOADES1A_NS4_17SM75_U32x4_LDSM_NENS4_14SM90_TMA_STOREES1A_NS4_17SM90_U32x4_STSM_NENS4_39AutoVectorizingCopyWithAssumedAlignmentILi128EEEEEEvvEEEEvNT_6ParamsE)
        .other          _ZN7cutlass13device_kernelINS_4gemm6kernel13GemmUniversalIN4cute5tupleIJiiiiEEENS1_10collective13CollectiveMmaINS1_35MainloopSm100TmaUmmaWarpSpecializedILi4ELi2ELi4ENS5_IJNS4_1CILi2EEESB_NSA_ILi1EEEEEEEENS5_IJNSA_ILi64EEENSA_ILi256EEESF_EEENS_6half_tENS5_IJlSC_lEEESI_SJ_NS4_8TiledMMAINS4_8MMA_AtomIJNS4_20SM100_MMA_F16BF16_SSISI_SI_fLi64ELi256ELNS4_4UMMA5MajorE0ELSO_0ELNSN_7ScaleInE0ELSP_0EEEEEENS4_6LayoutINS5_IJSC_SC_SC_EEENS5_IJNSA_ILi0EEESU_SU_EEEEENS5_IJNS4_10UnderscoreESX_SX_EEEEENS4_23SM90_TMA_LOAD_MULTICASTENS4_14ComposedLayoutINS4_7SwizzleILi3ELi4ELi3EEENS4_18smem_ptr_flag_bitsILi16EEENSS_INS5_IJNSA_ILi8EEESF_EEENS5_IJSF_SC_EEEEEEEvNS4_8identityES10_S1A_vS1B_EENS_8epilogue10collective18CollectiveEpilogueINS1D_23Sm100TmaWarpSpecializedILi4ELi2ELi32ELb1ELb0EEEJSH_NS5_IJNSS_ISF_SC_EES1I_EEESI_SJ_SI_SJ_NS1D_6fusion15FusionCallbacksIS1H_NS1K_17LinearCombinationISI_fSI_fLNS_15FloatRoundStyleE2EEESH_S1J_JEEENS4_5SM1004TMEM4LOAD26SM100_TMEM_LOAD_16dp256b8xENS4_13SM90_TMA_LOADES1A_NS4_17SM75_U32x4_LDSM_NENS4_14SM90_TMA_STOREES1A_NS4_17SM90_U32x4_STSM_NENS4_39AutoVectorizingCopyWithAssumedAlignmentILi128EEEEEEvvEEEEvNT_6ParamsE,@"STO_CUDA_ENTRY STV_DEFAULT"
_ZN7cutlass13device_kernelINS_4gemm6kernel13GemmUniversalIN4cute5tupleIJiiiiEEENS1_10collective13CollectiveMmaINS1_35MainloopSm100TmaUmmaWarpSpecializedILi4ELi2ELi4ENS5_IJNS4_1CILi2EEESB_NSA_ILi1EEEEEEEENS5_IJNSA_ILi64EEENSA_ILi256EEESF_EEENS_6half_tENS5_IJlSC_lEEESI_SJ_NS4_8TiledMMAINS4_8MMA_AtomIJNS4_20SM100_MMA_F16BF16_SSISI_SI_fLi64ELi256ELNS4_4UMMA5MajorE0ELSO_0ELNSN_7ScaleInE0ELSP_0EEEEEENS4_6LayoutINS5_IJSC_SC_SC_EEENS5_IJNSA_ILi0EEESU_SU_EEEEENS5_IJNS4_10UnderscoreESX_SX_EEEEENS4_23SM90_TMA_LOAD_MULTICASTENS4_14ComposedLayoutINS4_7SwizzleILi3ELi4ELi3EEENS4_18smem_ptr_flag_bitsILi16EEENSS_INS5_IJNSA_ILi8EEESF_EEENS5_IJSF_SC_EEEEEEEvNS4_8identityES10_S1A_vS1B_EENS_8epilogue10collective18CollectiveEpilogueINS1D_23Sm100TmaWarpSpecializedILi4ELi2ELi32ELb1ELb0EEEJSH_NS5_IJNSS_ISF_SC_EES1I_EEESI_SJ_SI_SJ_NS1D_6fusion15FusionCallbacksIS1H_NS1K_17LinearCombinationISI_fSI_fLNS_15FloatRoundStyleE2EEESH_S1J_JEEENS4_5SM1004TMEM4LOAD26SM100_TMEM_LOAD_16dp256b8xENS4_13SM90_TMA_LOADES1A_NS4_17SM75_U32x4_LDSM_NENS4_14SM90_TMA_STOREES1A_NS4_17SM90_U32x4_STSM_NENS4_39AutoVectorizingCopyWithAssumedAlignmentILi128EEEEEEvvEEEEvNT_6ParamsE:
[----:B------:R-:W1:Y:S01]  /*0000*/  LDC R1, c[0x0][0x37c] ;  /* 0x0000df00ff017b82 */ /* 0x000e620000000800 */
[----:B------:R-:W2:Y:S01]  /*0010*/  S2R R94, SR_TID.X ;  /* 0x00000000005e7919 */ /* 0x000ea20000002100 */
[----:B------:R-:W3:Y:S01]  /*0020*/  LDCU.64 UR8, c[0x0][0x890] ;  /* 0x00011200ff0877ac */ /* 0x000ee20008000a00 */
[----:B------:R-:W-:Y:S02]  /*0030*/  PRMT R81, RZ, 0x7610, R81 ;  /* 0x00007610ff517816 */ /* 0x000fe40000000051 */
[----:B------:R-:W-:Y:S01]  /*0040*/  ELECT P3, URZ, PT ;  /* 0x0000000000ff782f */ /* 0x000fe20003860000 */
[----:B---3--:R-:W-:-:S04]  /*0050*/  UISETP.NE.U32.AND UP0, UPT, UR8, URZ, UPT ;  /* 0x000000ff0800728c */ /* 0x008fc8000bf05070 */
[----:B------:R-:W-:Y:S01]  /*0060*/  UISETP.NE.AND.EX UP0, UPT, UR9, URZ, UPT, UP0 ;  /* 0x000000ff0900728c */ /* 0x000fe2000bf05300 */
[----:B--2---:R-:W-:-:S05]  /*0070*/  SHF.R.U32.HI R82, RZ, 0x5, R94 ;  /* 0x00000005ff527819 */ /* 0x004fca000001165e */
[----:B------:R-:W2:Y:S02]  /*0080*/  SHFL.IDX PT, R0, R82, RZ, 0x1f ;  /* 0x00001fff52007589 */ /* 0x000ea400000e0000 */
[----:B--2---:R-:W-:Y:S01]  /*0090*/  R2UR UR17, R0 ;  /* 0x00000000001172ca */ /* 0x004fe200000e0000 */
[----:B-1----:R-:W-:-:S14]  /*00a0*/  BRA.U UP0, `(.L_x_0) ;  /* 0x0000000100307547 */ /* 0x002fdc000b800000 */
[----:B------:R-:W1:Y:S02]  /*00b0*/  LDCU.64 UR4, c[0x0][0x888] ;  /* 0x00011100ff0477ac */ /* 0x000e640008000a00 */
[----:B-1----:R-:W-:-:S04]  /*00c0*/  UISETP.NE.U32.AND UP0, UPT, UR4, URZ, UPT ;  /* 0x000000ff0400728c */ /* 0x002fc8000bf05070 */
[----:B------:R-:W-:-:S09]  /*00d0*/  UISETP.NE.AND.EX UP0, UPT, UR5, URZ, UPT, UP0 ;  /* 0x000000ff0500728c */ /* 0x000fd2000bf05300 */
[----:B------:R-:W-:Y:S05]  /*00e0*/  BRA.U !UP0, `(.L_x_1) ;  /* 0x0000000108147547 */ /* 0x000fea000b800000 */
[----:B------:R-:W1:Y:S01]  /*00f0*/  LDC.64 R2, c[0x0][0x888] ;  /* 0x00022200ff027b82 */ /* 0x000e620000000a00 */
[----:B------:R-:W1:Y:S02]  /*0100*/  LDCU.64 UR4, c[0x0][0x358] ;  /* 0x00006b00ff0477ac */ /* 0x000e640008000a00 */
[----:B-1----:R1:W5:Y:S01]  /*0110*/  LDG.E R41, desc[UR4][R2.64] ;  /* 0x0000000402297981 */ /* 0x002362000c1e1900 */
[----:B------:R-:W-:Y:S01]  /*0120*/  HFMA2 R81, -RZ, RZ, 0, 5.9604644775390625e-08 ;  /* 0x00000001ff517431 */ /* 0x000fe200000001ff */
[----:B------:R-:W-:Y:S05]  /*0130*/  BRA `(.L_x_0) ;  /* 0x00000000000c7947 */ /* 0x000fea0003800000 */
.L_x_1:
[----:B------:R-:W1:Y:S01]  /*0140*/  LDCU UR4, c[0x0][0x880] ;  /* 0x00011000ff0477ac */ /* 0x000e620008000800 */
[----:B------:R-:W-:Y:S01]  /*0150*/  HFMA2 R81, -RZ, RZ, 0, 5.9604644775390625e-08 ;  /* 0x00000001ff517431 */ /* 0x000fe200000001ff */
[----:B-1----:R-:W-:-:S07]  /*0160*/  MOV R41, UR4 ;  /* 0x0000000400297c02 */ /* 0x002fce0008000f00 */
.L_x_0:
[----:B------:R-:W2:Y:S02]  /*0170*/  LDCU.64 UR4, c[0x0][0x8b0] ;  /* 0x00011600ff0477ac */ /* 0x000ea40008000a00 */
[----:B--2---:R-:W-:-:S04]  /*0180*/  UISETP.NE.U32.AND UP0, UPT, UR4, URZ, UPT ;  /* 0x000000ff0400728c */ /* 0x004fc8000bf05070 */
[----:B------:R-:W-:-:S09]  /*0190*/  UISETP.NE.AND.EX UP0, UPT, UR5, URZ, UPT, UP0 ;  /* 0x000000ff0500728c */ /* 0x000fd2000bf05300 */
[----:B------:R-:W-:Y:S05]  /*01a0*/  BRA.U UP0, `(.L_x_2) ;  /* 0x0000000100287547 */ /* 0x000fea000b800000 */
[----:B------:R-:W2:Y:S02]  /*01b0*/  LDCU.64 UR4, c[0x0][0x8a8] ;  /* 0x00011500ff0477ac */ /* 0x000ea40008000a00 */
[----:B--2---:R-:W-:-:S04]  /*01c0*/  UISETP.NE.U32.AND UP0, UPT, UR4, URZ, UPT ;  /* 0x000000ff0400728c */ /* 0x004fc8000bf05070 */
[----:B------:R-:W-:-:S09]  /*01d0*/  UISETP.NE.AND.EX UP0, UPT, UR5, URZ, UPT, UP0 ;  /* 0x000000ff0500728c */ /* 0x000fd2000bf05300 */
[----:B------:R-:W-:Y:S05]  /*01e0*/  BRA.U !UP0, `(.L_x_3) ;  /* 0x0000000108107547 */ /* 0x000fea000b800000 */
[----:B------:R-:W2:Y:S01]  /*01f0*/  LDC.64 R38, c[0x0][0x8a8] ;  /* 0x00022a00ff267b82 */ /* 0x000ea20000000a00 */
[----:B------:R-:W2:Y:S02]  /*0200*/  LDCU.64 UR4, c[0x0][0x358] ;  /* 0x00006b00ff0477ac */ /* 0x000ea40008000a00 */
[----:B--2---:R2:W5:Y:S01]  /*0210*/  LDG.E R38, desc[UR4][R38.64] ;  /* 0x0000000426267981 */ /* 0x004562000c1e1900 */
[----:B------:R-:W-:Y:S05]  /*0220*/  BRA `(.L_x_2) ;  /* 0x0000000000087947 */ /* 0x000fea0003800000 */
.L_x_3:
[----:B------:R-:W2:Y:S02]  /*0230*/  LDCU UR4, c[0x0][0x8a0] ;  /* 0x00011400ff0477ac */ /* 0x000ea40008000800 */
[----:B--2---:R-:W-:Y:S02]  /*0240*/  MOV R38, UR4 ;  /* 0x0000000400267c02 */ /* 0x004fe40008000f00 */
.L_x_2:
[----:B------:R-:W-:Y:S01]  /*0250*/  IMAD.U32 R0, RZ, RZ, UR17 ;  /* 0x00000011ff007e24 */ /* 0x000fe2000f8e00ff */
[----:B------:R-:W-:Y:S04]  /*0260*/  BSSY.RECONVERGENT B0, `(.L_x_4) ;  /* 0x000000c000007945 */ /* 0x000fe80003800200 */
[C---:B------:R-:W-:Y:S02]  /*0270*/  ISETP.NE.OR P1, PT, R0.reuse, 0x1, !P3 ;  /* 0x000000010000780c */ /* 0x040fe40005f25670 */
[----:B------:R-:W-:-:S11]  /*0280*/  ISETP.NE.OR P0, PT, R0, 0x3, !P3 ;  /* 0x000000030000780c */ /* 0x000fd60005f05670 */
[----:B------:R-:W-:Y:S05]  /*0290*/  @P1 BRA `(.L_x_5) ;  /* 0x0000000000201947 */ /* 0x000fea0003800000 */
[----:B------:R-:W3:Y:S02]  /*02a0*/  LDCU.64 UR4, c[0x0][0x348] ;  /* 0x00006900ff0477ac */ /* 0x000ee40008000a00 */
[----:B---3--:R-:W-:Y:S02]  /*02b0*/  UIADD3 UR6, UP1, UPT, UR4, 0x80, URZ ;  /* 0x0000008004067890 */ /* 0x008fe4000ff3e0ff */
[----:B------:R-:W-:Y:S02]  /*02c0*/  UIADD3 UR4, UP0, UPT, UR4, 0x180, URZ ;  /* 0x0000018004047890 */ /* 0x000fe4000ff1e0ff */
[----:B------:R-:W-:Y:S02]  /*02d0*/  UIADD3.X UR7, UPT, UPT, URZ, UR5, URZ, UP1, !UPT ;  /* 0x00000005ff077290 */ /* 0x000fe40008ffe4ff */
[----:B------:R-:W-:-:S07]  /*02e0*/  UIADD3.X UR5, UPT, UPT, URZ, UR5, URZ, UP0, !UPT ;  /* 0x00000005ff057290 */ /* 0x000fce00087fe4ff */
[----:B------:R3:W-:Y:S02]  /*02f0*/  UTMACCTL.PF [UR6] ;  /* 0x00000000060079b9 */ /* 0x0007e40008040000 */
[----:B------:R3:W-:Y:S02]  /*0300*/  UTMACCTL.PF [UR4] ;  /* 0x00000000040079b9 */ /* 0x0007e40008040000 */
[----:B---3--:R-:W-:Y:S01]  /*0310*/  NOP ;  /* 0x0000000000007918 */ /* 0x008fe20000000000 */
.L_x_5:
[----:B------:R-:W-:Y:S05]  /*0320*/  BSYNC.RECONVERGENT B0 ;  /* 0x0000000000007941 */ /* 0x000fea0003800200 */
.L_x_4:
[----:B------:R-:W-:Y:S04]  /*0330*/  BSSY.RECONVERGENT B0, `(.L_x_6) ;  /* 0x000000a000007945 */ /* 0x000fe80003800200 */
        /* <DEDUP_REMOVED lines=9> */
.L_x_7:
[----:B------:R-:W-:Y:S05]  /*03d0*/  BSYNC.RECONVERGENT B0 ;  /* 0x0000000000007941 */ /* 0x000fea0003800200 */
.L_x_6:
[----:B------:R-:W3:Y:S01]  /*03e0*/  LDCU.64 UR4, c[0x0][0x888] ;  /* 0x00011100ff0477ac */ /* 0x000ee20008000a00 */
[----:B------:R-:W-:Y:S02]  /*03f0*/  UISETP.EQ.U32.AND UP1, UPT, UR8, URZ, UPT ;  /* 0x000000ff0800728c */ /* 0x000fe4000bf22070 */
[----:B------:R-:W-:Y:S02]  /*0400*/  UPLOP3.LUT UP3, UPT, UPT, UPT, UPT, 0x80, 0x8 ;  /* 0x000000000008789c */ /* 0x000fe40003f6f070 */
[----:B---3--:R-:W-:-:S04]  /*0410*/  UISETP.NE.U32.AND UP0, UPT, UR4, URZ, UPT ;  /* 0x000000ff0400728c */ /* 0x008fc8000bf05070 */
[----:B------:R-:W-:-:S04]  /*0420*/  UISETP.NE.AND.EX UP0, UPT, UR5, URZ, UPT, UP0 ;  /* 0x000000ff0500728c */ /* 0x000fc8000bf05300 */
[----:B------:R-:W-:-:S04]  /*0430*/  UISETP.EQ.OR.EX UP2, UPT, UR9, URZ, !UP0, UP1 ;  /* 0x000000ff0900728c */ /* 0x000fc8000c742710 */
[----:B------:R-:W-:-:S06]  /*0440*/  UP2UR UR4, UPR, URZ, 0x4 ;  /* 0x00000004ff047883 */ /* 0x000fcc0008000000 */
[----:B------:R-:W-:Y:S01]  /*0450*/  MOV R85, UR4 ;  /* 0x0000000400557c02 */ /* 0x000fe20008000f00 */
[----:B------:R-:W-:Y:S06]  /*0460*/  BRA.U !UP2, `(.L_x_8) ;  /* 0x000000010a207547 */ /* 0x000fec000b800000 */
[----:B------:R-:W-:Y:S01]  /*0470*/  UISETP.NE.U32.AND UP1, UPT, UR8, URZ, UPT ;  /* 0x000000ff0800728c */ /* 0x000fe2000bf25070 */
[----:B-----5:R-:W-:Y:S01]  /*0480*/  FSETP.NEU.AND P0, PT, R41, RZ, PT ;  /* 0x000000ff2900720b */ /* 0x020fe20003f0d000 */
[----:B------:R-:W-:Y:S02]  /*0490*/  USEL UR4, URZ, 0xffffffff, UP0 ;  /* 0xffffffffff047887 */ /* 0x000fe40008000000 */
[----:B------:R-:W-:-:S10]  /*04a0*/  UISETP.NE.AND.EX UP1, UPT, UR9, URZ, UPT, UP1 ;  /* 0x000000ff0900728c */ /* 0x000fd4000bf25310 */
[----:B------:R-:W-:Y:S01]  /*04b0*/  VOTEU.ANY UP0, P0 ;  /* 0x0000000000ff7886 */ /* 0x000fe20000000100 */
[----:B------:R-:W-:-:S04]  /*04c0*/  @!UP1 USEL UR4, URZ, 0xffffffff, UP0 ;  /* 0xffffffffff049887 */ /* 0x000fc80008000000 */
[----:B------:R-:W-:-:S04]  /*04d0*/  ULOP3.LUT UR4, UR4, 0x1, URZ, 0xc0, !UPT ;  /* 0x0000000104047892 */ /* 0x000fc8000f8ec0ff */
[----:B------:R-:W-:-:S11]  /*04e0*/  UISETP.NE.U32.AND UP3, UPT, UR4, 0x1, UPT ;  /* 0x000000010400788c */ /* 0x000fd6000bf65070 */
.L_x_8:
[----:B-1----:R-:W1:Y:S01]  /*04f0*/  SHFL.IDX PT, R2, R82, RZ, 0x1f ;  /* 0x00001fff52027589 */ /* 0x002e6200000e0000 */
[----:B------:R-:W-:-:S04]  /*0500*/  UISETP.NE.AND UP0, UPT, UR17, 0x2, UPT ;  /* 0x000000021100788c */ /* 0x000fc8000bf05270 */
[----:B------:R-:W-:Y:S01]  /*0510*/  USEL UR48, URZ, 0x1, UP0 ;  /* 0x00000001ff307887 */ /* 0x000fe20008000000 */
[----:B-1----:R-:W-:-:S13]  /*0520*/  ISETP.NE.AND P0, PT, R2, RZ, PT ;  /* 0x000000ff0200720c */ /* 0x002fda0003f05270 */
[----:B------:R-:W-:Y:S05]  /*0530*/  @P0 BRA `(.L_x_9) ;  /* 0x0000000000580947 */ /* 0x000fea0003800000 */
[----:B------:R-:W1:Y:S01]  /*0540*/  S2UR UR4, SR_CgaCtaId ;  /* 0x00000000000479c3 */ /* 0x000e620000008800 */
[----:B------:R-:W-:Y:S01]  /*0550*/  UMOV UR5, 0x400 ;  /* 0x0000040000057882 */ /* 0x000fe20000000000 */
[----:B------:R-:W-:Y:S01]  /*0560*/  UMOV UR8, 0x1 ;  /* 0x0000000100087882 */ /* 0x000fe20000000000 */
[----:B------:R-:W-:Y:S01]  /*0570*/  UMOV UR6, 0x3 ;  /* 0x0000000300067882 */ /* 0x000fe20000000000 */
[----:B------:R-:W-:-:S04]  /*0580*/  UIADD3 UR8, UPT, UPT, -UR8, 0x100000, URZ ;  /* 0x0010000008087890 */ /* 0x000fc8000fffe1ff */
[----:B------:R-:W-:Y:S02]  /*0590*/  USHF.L.U32 UR9, UR8, 0xb, URZ ;  /* 0x0000000b08097899 */ /* 0x000fe400080006ff */
[----:B------:R-:W-:Y:S02]  /*05a0*/  USHF.L.U32 UR8, UR8, 0x1, URZ ;  /* 0x0000000108087899 */ /* 0x000fe400080006ff */
[----:B------:R-:W-:-:S04]  /*05b0*/  UIADD3 UR6, UPT, UPT, -UR6, 0x100000, URZ ;  /* 0x0010000006067890 */ /* 0x000fc8000fffe1ff */
[----:B------:R-:W-:Y:S02]  /*05c0*/  USHF.L.U32 UR7, UR6, 0xb, URZ ;  /* 0x0000000b06077899 */ /* 0x000fe400080006ff */
[----:B------:R-:W-:Y:S01]  /*05d0*/  USHF.L.U32 UR6, UR6, 0x1, URZ ;  /* 0x0000000106067899 */ /* 0x000fe200080006ff */
[----:B------:R-:W-:Y:S01]  /*05e0*/  ELECT P0, URZ, PT ;  /* 0x0000000000ff782f */ /* 0x000fe20003800000 */
[----:B-1----:R-:W-:Y:S01]  /*05f0*/  ULEA UR4, UR4, UR5, 0x18 ;  /* 0x0000000504047291 */ /* 0x002fe2000f8ec0ff */
[----:B------:R-:W1:Y:S11]  /*0600*/  FENCE.VIEW.ASYNC.S ;  /* 0x00000000000073c6 */ /* 0x000e760000000000 */
[----:B-1----:R1:W3:Y:S01]  /*0610*/  SYNCS.EXCH.64 URZ, [UR4], UR8 ;  /* 0x0000000804ff75b2 */ /* 0x0022e20008000100 */
[----:B------:R1:W4:Y:S01]  /*0620*/  SYNCS.EXCH.64 URZ, [UR4+0x20], UR6 ;  /* 0x0000200604ff75b2 */ /* 0x0003220008000100 */
[----:B------:R1:W1:Y:S01]  /*0630*/  SYNCS.EXCH.64 URZ, [UR4+0x8], UR8 ;  /* 0x0000080804ff75b2 */ /* 0x0002620008000100 */
[----:B------:R1:W1:Y:S01]  /*0640*/  SYNCS.EXCH.64 URZ, [UR4+0x28], UR6 ;  /* 0x0000280604ff75b2 */ /* 0x0002620008000100 */
[----:B------:R1:W1:Y:S01]  /*0650*/  SYNCS.EXCH.64 URZ, [UR4+0x10], UR8 ;  /* 0x0000100804ff75b2 */ /* 0x0002620008000100 */
[----:B------:R1:W1:Y:S01]  /*0660*/  SYNCS.EXCH.64 URZ, [UR4+0x30], UR6 ;  /* 0x0000300604ff75b2 */ /* 0x0002620008000100 */
[----:B------:R1:W1:Y:S01]  /*0670*/  SYNCS.EXCH.64 URZ, [UR4+0x18], UR8 ;  /* 0x0000180804ff75b2 */ /* 0x0002620008000100 */
[----:B------:R1:W1:Y:S01]  /*0680*/  SYNCS.EXCH.64 URZ, [UR4+0x38], UR6 ;  /* 0x0000380604ff75b2 */ /* 0x0002620008000100 */
[----:B------:R-:W-:Y:S01]  /*0690*/  NOP ;  /* 0x0000000000007918 */ /* 0x000fe20000000000 */
.L_x_9:
[----:B------:R-:W2:Y:S01]  /*06a0*/  SHFL.IDX PT, R2, R82, RZ, 0x1f ;  /* 0x00001fff52027589 */ /* 0x000ea200000e0000 */
[----:B------:R-:W-:Y:S01]  /*06b0*/  NOP ;  /* 0x0000000000007918 */ /* 0x000fe20000000000 */
[----:B--2---:R-:W-:-:S13]  /*06c0*/  ISETP.NE.AND P0, PT, R2, 0x1, PT ;  /* 0x000000010200780c */ /* 0x004fda0003f05270 */
[----:B------:R-:W-:Y:S05]  /*06d0*/  @P0 BRA `(.L_x_10) ;  /* 0x0000000000580947 */ /* 0x000fea0003800000 */
[----:B-1----:R-:W1:Y:S01]  /*06e0*/  S2UR UR4, SR_CgaCtaId ;  /* 0x00000000000479c3 */ /* 0x002e620000008800 */
        /* <DEDUP_REMOVED lines=12> */
[----:B-1----:R2:W1:Y:S01]  /*07b0*/  SYNCS.EXCH.64 URZ, [UR4+0x40], UR8 ;  /* 0x0000400804ff75b2 */ /* 0x0024620008000100 */
[----:B------:R2:W1:Y:S01]  /*07c0*/  SYNCS.EXCH.64 URZ, [UR4+0x60], UR6 ;  /* 0x0000600604ff75b2 */ /* 0x0004620008000100 */
[----:B------:R2:W1:Y:S01]  /*07d0*/  SYNCS.EXCH.64 URZ, [UR4+0x48], UR8 ;  /* 0x0000480804ff75b2 */ /* 0x0004620008000100 */
[----:B------:R2:W1:Y:S01]  /*07e0*/  SYNCS.EXCH.64 URZ, [UR4+0x68], UR6 ;  /* 0x0000680604ff75b2 */ /* 0x0004620008000100 */
[----:B------:R2:W1:Y:S01]  /*07f0*/  SYNCS.EXCH.64 URZ, [UR4+0x50], UR8 ;  /* 0x0000500804ff75b2 */ /* 0x0004620008000100 */
[----:B------:R2:W1:Y:S01]  /*0800*/  SYNCS.EXCH.64 URZ, [UR4+0x70], UR6 ;  /* 0x0000700604ff75b2 */ /* 0x0004620008000100 */
[----:B------:R2:W1:Y:S01]  /*0810*/  SYNCS.EXCH.64 URZ, [UR4+0x58], UR8 ;  /* 0x0000580804ff75b2 */ /* 0x0004620008000100 */
[----:B------:R2:W1:Y:S02]  /*0820*/  SYNCS.EXCH.64 URZ, [UR4+0x78], UR6 ;  /* 0x0000780604ff75b2 */ /* 0x0004640008000100 */
[----:B--2---:R-:W-:Y:S01]  /*0830*/  NOP ;  /* 0x0000000000007918 */ /* 0x004fe20000000000 */
.L_x_10:
[----:B------:R-:W2:Y:S01]  /*0840*/  SHFL.IDX PT, R2, R82, RZ, 0x1f ;  /* 0x00001fff52027589 */ /* 0x000ea200000e0000 */
[----:B------:R-:W-:Y:S01]  /*0850*/  NOP ;  /* 0x0000000000007918 */ /* 0x000fe20000000000 */
[----:B--2---:R-:W-:-:S13]  /*0860*/  ISETP.NE.AND P0, PT, R2, 0x3, PT ;  /* 0x000000030200780c */ /* 0x004fda0003f05270 */
[----:B------:R-:W-:Y:S05]  /*0870*/  @P0 BRA `(.L_x_11) ;  /* 0x0000000000300947 */ /* 0x000fea0003800000 */
[----:B-1----:R-:W1:Y:S01]  /*0880*/  S2UR UR4, SR_CgaCtaId ;  /* 0x00000000000479c3 */ /* 0x002e620000008800 */
[----:B------:R-:W-:Y:S01]  /*0890*/  UMOV UR6, 0x400 ;  /* 0x0000040000067882 */ /* 0x000fe20000000000 */
[----:B------:R-:W-:Y:S01]  /*08a0*/  UMOV UR5, 0x20 ;  /* 0x0000002000057882 */ /* 0x000fe20000000000 */
[----:B------:R-:W-:Y:S01]  /*08b0*/  ELECT P0, URZ, PT ;  /* 0x0000000000ff782f */ /* 0x000fe20003800000 */
[----:B-1----:R-:W-:Y:S02]  /*08c0*/  ULEA UR6, UR4, UR6, 0x18 ;  /* 0x0000000604067291 */ /* 0x002fe4000f8ec0ff */
[----:B------:R-:W-:-:S04]  /*08d0*/  UIADD3 UR4, UPT, UPT, -UR5, 0x100000, URZ ;  /* 0x0010000005047890 */ /* 0x000fc8000fffe1ff */
[----:B------:R-:W-:Y:S02]  /*08e0*/  USHF.L.U32 UR5, UR4, 0xb, URZ ;  /* 0x0000000b04057899 */ /* 0x000fe400080006ff */
[----:B------:R-:W-:Y:S01]  /*08f0*/  USHF.L.U32 UR4, UR4, 0x1, URZ ;  /* 0x0000000104047899 */ /* 0x000fe200080006ff */
[----:B------:R-:W1:Y:S11]  /*0900*/  FENCE.VIEW.ASYNC.S ;  /* 0x00000000000073c6 */ /* 0x000e760000000000 */
[----:B-1----:R2:W1:Y:S01]  /*0910*/  SYNCS.EXCH.64 URZ, [UR6+0x80], UR4 ;  /* 0x0000800406ff75b2 */ /* 0x0024620008000100 */
[----:B------:R2:W1:Y:S02]  /*0920*/  SYNCS.EXCH.64 URZ, [UR6+0x88], UR4 ;  /* 0x0000880406ff75b2 */ /* 0x0004640008000100 */
[----:B--2---:R-:W-:Y:S01]  /*0930*/  NOP ;  /* 0x0000000000007918 */ /* 0x004fe20000000000 */
.L_x_11:
[----:B------:R-:W2:Y:S01]  /*0940*/  SHFL.IDX PT, R2, R82, RZ, 0x1f ;  /* 0x00001fff52027589 */ /* 0x000ea200000e0000 */
[----:B------:R-:W-:Y:S01]  /*0950*/  NOP ;  /* 0x0000000000007918 */ /* 0x000fe20000000000 */
[----:B--2---:R-:W-:-:S13]  /*0960*/  ISETP.NE.AND P0, PT, R2, 0x4, PT ;  /* 0x000000040200780c */ /* 0x004fda0003f05270 */
[----:B------:R-:W-:Y:S05]  /*0970*/  @P0 BRA `(.L_x_12) ;  /* 0x00000000004c0947 */ /* 0x000fea0003800000 */
[----:B-1----:R-:W1:Y:S01]  /*0980*/  S2UR UR6, SR_CgaCtaId ;  /* 0x00000000000679c3 */ /* 0x002e620000008800 */
[----:B------:R-:W-:Y:S01]  /*0990*/  UMOV UR4, 0x3a0 ;  /* 0x000003a000047882 */ /* 0x000fe20000000000 */
[----:B------:R-:W-:Y:S01]  /*09a0*/  UMOV UR5, 0x400 ;  /* 0x0000040000057882 */ /* 0x000fe20000000000 */
[----:B------:R-:W-:Y:S01]  /*09b0*/  USEL UR4, UR4, 0x320, UP3 ;  /* 0x0000032004047887 */ /* 0x000fe20009800000 */
[----:B------:R-:W-:Y:S01]  /*09c0*/  UMOV UR8, 0x1 ;  /* 0x0000000100087882 */ /* 0x000fe20000000000 */
[----:B------:R-:W-:Y:S01]  /*09d0*/  ELECT P0, URZ, PT ;  /* 0x0000000000ff782f */ /* 0x000fe20003800000 */
[----:B------:R-:W-:-:S04]  /*09e0*/  UIADD3 UR8, UPT, UPT, -UR8, 0x100000, URZ ;  /* 0x0010000008087890 */ /* 0x000fc8000fffe1ff */
[----:B------:R-:W-:Y:S02]  /*09f0*/  USHF.L.U32 UR9, UR8, 0xb, URZ ;  /* 0x0000000b08097899 */ /* 0x000fe400080006ff */
[----:B------:R-:W-:Y:S02]  /*0a00*/  USHF.L.U32 UR8, UR8, 0x1, URZ ;  /* 0x0000000108087899 */ /* 0x000fe400080006ff */
[----:B-1----:R-:W-:Y:S02]  /*0a10*/  ULEA UR6, UR6, UR5, 0x18 ;  /* 0x0000000506067291 */ /* 0x002fe4000f8ec0ff */
[----:B------:R-:W-:-:S04]  /*0a20*/  UIADD3 UR4, UPT, UPT, -UR4, 0x100000, URZ ;  /* 0x0010000004047890 */ /* 0x000fc8000fffe1ff */
[----:B------:R-:W-:Y:S02]  /*0a30*/  USHF.L.U32 UR5, UR4, 0xb, URZ ;  /* 0x0000000b04057899 */ /* 0x000fe400080006ff */
[----:B------:R-:W-:Y:S01]  /*0a40*/  USHF.L.U32 UR4, UR4, 0x1, URZ ;  /* 0x0000000104047899 */ /* 0x000fe200080006ff */
[----:B------:R-:W1:Y:S03]  /*0a50*/  FENCE.VIEW.ASYNC.S ;  /* 0x00000000000073c6 */ /* 0x000e660000000000 */
[----:B-1----:R2:W1:Y:S08]  /*0a60*/  SYNCS.EXCH.64 URZ, [UR6+0x90], UR8 ;  /* 0x0000900806ff75b2 */ /* 0x0024700008000100 */
[----:B------:R2:W1:Y:S01]  /*0a70*/  SYNCS.EXCH.64 URZ, [UR6+0xa0], UR4 ;  /* 0x0000a00406ff75b2 */ /* 0x0004620008000100 */
[----:B------:R2:W1:Y:S01]  /*0a80*/  SYNCS.EXCH.64 URZ, [UR6+0x98], UR8 ;  /* 0x0000980806ff75b2 */ /* 0x0004620008000100 */
[----:B------:R2:W1:Y:S02]  /*0a90*/  SYNCS.EXCH.64 URZ, [UR6+0xa8], UR4 ;  /* 0x0000a80406ff75b2 */ /* 0x0004640008000100 */
[----:B--2---:R-:W-:Y:S01]  /*0aa0*/  NOP ;  /* 0x0000000000007918 */ /* 0x004fe20000000000 */
.L_x_12:
        /* <DEDUP_REMOVED lines=26> */
.L_x_13:
[----:B------:R-:W2:Y:S01]  /*0c50*/  SHFL.IDX PT, R2, R82, RZ, 0x1f ;  /* 0x00001fff52027589 */ /* 0x000ea200000e0000 */
[----:B------:R-:W-:Y:S01]  /*0c60*/  NOP ;  /* 0x0000000000007918 */ /* 0x000fe20000000000 */
[----:B--2---:R-:W-:-:S13]  /*0c70*/  ISETP.NE.AND P0, PT, R2, 0x3, PT ;  /* 0x000000030200780c */ /* 0x004fda0003f05270 */
[----:B------:R-:W-:Y:S05]  /*0c80*/  @P0 BRA `(.L_x_14) ;  /* 0x0000000000380947 */ /* 0x000fea0003800000 */
[----:B------:R-:W2:Y:S01]  /*0c90*/  S2UR UR5, SR_CgaCtaId ;  /* 0x00000000000579c3 */ /* 0x000ea20000008800 */
[----:B-1----:R-:W-:Y:S01]  /*0ca0*/  UMOV UR4, 0x400 ;  /* 0x0000040000047882 */ /* 0x002fe20000000000 */
[----:B------:R-:W-:Y:S01]  /*0cb0*/  UMOV UR6, 0x20 ;  /* 0x0000002000067882 */ /* 0x000fe20000000000 */
[----:B------:R-:W-:Y:S01]  /*0cc0*/  ELECT P0, URZ, PT ;  /* 0x0000000000ff782f */ /* 0x000fe20003800000 */
[----:B------:R-:W-:-:S04]  /*0cd0*/  UIADD3 UR6, UPT, UPT, -UR6, 0x100000, URZ ;  /* 0x0010000006067890 */ /* 0x000fc8000fffe1ff */
[----:B------:R-:W-:Y:S02]  /*0ce0*/  USHF.L.U32 UR7, UR6, 0xb, URZ ;  /* 0x0000000b06077899 */ /* 0x000fe400080006ff */
[----:B------:R-:W-:Y:S02]  /*0cf0*/  USHF.L.U32 UR6, UR6, 0x1, URZ ;  /* 0x0000000106067899 */ /* 0x000fe400080006ff */
[----:B--2---:R-:W-:Y:S01]  /*0d00*/  ULEA UR4, UR5, UR4, 0x18 ;  /* 0x0000000405047291 */ /* 0x004fe2000f8ec0ff */
[----:B------:R-:W1:Y:S11]  /*0d10*/  FENCE.VIEW.ASYNC.S ;  /* 0x00000000000073c6 */ /* 0x000e760000000000 */
[----:B-1----:R2:W1:Y:S01]  /*0d20*/  SYNCS.EXCH.64 URZ, [UR4+0xf0], UR6 ;  /* 0x0000f00604ff75b2 */ /* 0x0024620008000100 */
[----:B------:R2:W1:Y:S01]  /*0d30*/  SYNCS.EXCH.64 URZ, [UR4+0x100], UR6 ;  /* 0x0001000604ff75b2 */ /* 0x0004620008000100 */
[----:B------:R2:W1:Y:S01]  /*0d40*/  SYNCS.EXCH.64 URZ, [UR4+0xf8], UR6 ;  /* 0x0000f80604ff75b2 */ /* 0x0004620008000100 */
[----:B------:R2:W1:Y:S02]  /*0d50*/  SYNCS.EXCH.64 URZ, [UR4+0x108], UR6 ;  /* 0x0001080604ff75b2 */ /* 0x0004640008000100 */
[----:B--2---:R-:W-:Y:S01]  /*0d60*/  NOP ;  /* 0x0000000000007918 */ /* 0x004fe20000000000 */
.L_x_14:
[----:B-1----:R-:W1:Y:S01]  /*0d70*/  LDCU UR4, c[0x0][0x36c] ;  /* 0x00006d80ff0477ac */ /* 0x002e620008000800 */
[----:B------:R-:W-:Y:S01]  /*0d80*/  ISETP.NE.OR P3, PT, R0, 0x2, !P3 ;  /* 0x000000020000780c */ /* 0x000fe20005f65670 */
[----:B------:R-:W-:Y:S01]  /*0d90*/  NOP ;  /* 0x0000000000007918 */ /* 0x000fe20000000000 */
[----:B------:R-:W-:Y:S01]  /*0da0*/  LOP3.LUT R0, R94, 0x1f, RZ, 0xc0, !PT ;  /* 0x0000001f5e007812 */ /* 0x000fe200078ec0ff */
[----:B------:R-:W-:Y:S02]  /*0db0*/  UISETP.NE.AND UP4, UPT, UR17, URZ, UPT ;  /* 0x000000ff1100728c */ /* 0x000fe4000bf85270 */
[----:B-1----:R-:W-:-:S09]  /*0dc0*/  UISETP.EQ.U32.AND UP5, UPT, UR4, 0x1, UPT ;  /* 0x000000010400788c */ /* 0x002fd2000bfa2070 */
[----:B------:R-:W-:Y:S05]  /*0dd0*/  BRA.U !UP5, `(.L_x_15) ;  /* 0x000000010d087547 */ /* 0x000fea000b800000 */
[----:B---34-:R-:W-:Y:S01]  /*0de0*/  UCGABAR_ARV ;  /* 0x00000000000079c7 */ /* 0x018fe20008000000 */
[----:B------:R-:W-:Y:S05]  /*0df0*/  BRA `(.L_x_16) ;  /* 0x0000000000047947 */ /* 0x000fea0003800000 */
.L_x_15:
[----:B---34-:R-:W-:Y:S01]  /*0e00*/  NOP ;  /* 0x0000000000007918 */ /* 0x018fe20000000000 */
.L_x_16:
[----:B------:R-:W1:Y:S01]  /*0e10*/  S2UR UR16, SR_CTAID.X ;  /* 0x00000000001079c3 */ /* 0x000e620000002500 */
[----:B------:R-:W-:-:S05]  /*0e20*/  CS2R.32 R84, SR_CgaSize ;  /* 0x0000000000547805 */ /* 0x000fca0000008a00 */
[----:B------:R-:W-:-:S05]  /*0e30*/  IMAD R84, R84, -0xa0, RZ ;  /* 0xffffff6054547824 */ /* 0x000fca00078e02ff */
[----:B------:R-:W-:-:S14]  /*0e40*/  R2UR UR5, R84 ;  /* 0x00000000540572ca */ /* 0x000fdc00000e0000 */
[----:B------:R-:W2:Y:S01]  /*0e50*/  LDCU UR5, c[0x0][UR5+0x2b0] ;  /* 0x00005600050577ac */ /* 0x000ea20008000800 */
[----:B------:R-:W-:-:S05]  /*0e60*/  CS2R.32 R84, SR_CgaSize ;  /* 0x0000000000547805 */ /* 0x000fca0000008a00 */
[----:B------:R-:W-:-:S05]  /*0e70*/  IMAD R84, R84, -0xa0, RZ ;  /* 0xffffff6054547824 */ /* 0x000fca00078e02ff */
[----:B------:R-:W-:-:S14]  /*0e80*/  R2UR UR4, R84 ;  /* 0x00000000540472ca */ /* 0x000fdc00000e0000 */
[----:B------:R-:W3:Y:S01]  /*0e90*/  LDCU UR4, c[0x0][UR4+0x2b4] ;  /* 0x00005680040477ac */ /* 0x000ee20008000800 */
[----:B------:R-:W4:Y:S01]  /*0ea0*/  S2UR UR20, SR_CTAID.Y ;  /* 0x00000000001479c3 */ /* 0x000f220000002600 */
[----:B------:R-:W-:-:S05]  /*0eb0*/  CS2R.32 R84, SR_CgaSize ;  /* 0x0000000000547805 */ /* 0x000fca0000008a00 */
[----:B------:R-:W-:-:S05]  /*0ec0*/  IMAD R84, R84, -0xa0, RZ ;  /* 0xffffff6054547824 */ /* 0x000fca00078e02ff */
[----:B------:R-:W-:-:S14]  /*0ed0*/  R2UR UR7, R84 ;  /* 0x00000000540772ca */ /* 0x000fdc00000e0000 */
[----:B------:R-:W3:Y:S01]  /*0ee0*/  LDCU UR7, c[0x0][UR7+0x2a0] ;  /* 0x00005400070777ac */ /* 0x000ee20008000800 */
[----:B------:R-:W-:-:S05]  /*0ef0*/  CS2R.32 R84, SR_CgaSize ;  /* 0x0000000000547805 */ /* 0x000fca0000008a00 */
[----:B------:R-:W-:-:S05]  /*0f00*/  IMAD R84, R84, -0xa0, RZ ;  /* 0xffffff6054547824 */ /* 0x000fca00078e02ff */
[----:B------:R-:W-:-:S14]  /*0f10*/  R2UR UR8, R84 ;  /* 0x00000000540872ca */ /* 0x000fdc00000e0000 */
[----:B------:R-:W3:Y:S01]  /*0f20*/  LDCU UR8, c[0x0][UR8+0x2a4] ;  /* 0x00005480080877ac */ /* 0x000ee20008000800 */
[----:B------:R-:W3:Y:S01]  /*0f30*/  S2UR UR9, SR_CgaCtaId ;  /* 0x00000000000979c3 */ /* 0x000ee20000008800 */
[----:B------:R-:W3:Y:S01]  /*0f40*/  LDCU UR21, c[0x0][0xb24] ;  /* 0x00016480ff1577ac */ /* 0x000ee20008000800 */
[----:B------:R-:W3:Y:S01]  /*0f50*/  LDCU UR42, c[0x0][0xb24] ;  /* 0x00016480ff2a77ac */ /* 0x000ee20008000800 */
[----:B-1----:R-:W-:Y:S01]  /*0f60*/  I2FP.F32.U32 R3, UR16 ;  /* 0x0000001000037c45 */ /* 0x002fe20008201000 */
[----:B------:R-:W1:Y:S04]  /*0f70*/  LDCU UR29, c[0x0][0xb30] ;  /* 0x00016600ff1d77ac */ /* 0x000e680008000800 */
[----:B--2---:R-:W-:Y:S01]  /*0f80*/  FMUL R3, R3, UR5 ;  /* 0x0000000503037c20 */ /* 0x004fe20008400000 */
[----:B------:R-:W-:Y:S01]  /*0f90*/  UMOV UR34, 0x5 ;  /* 0x0000000500227882 */ /* 0x000fe20000000000 */
[----:B----4-:R-:W-:-:S04]  /*0fa0*/  I2FP.F32.U32 R2, UR20 ;  /* 0x0000001400027c45 */ /* 0x010fc80008201000 */
[----:B------:R-:W2:Y:S01]  /*0fb0*/  F2I.U32.TRUNC.NTZ R3, R3 ;  /* 0x0000000300037305 */ /* 0x000ea2000020f000 */
[----:B---3--:R-:W-:Y:S01]  /*0fc0*/  FMUL R2, R2, UR4 ;  /* 0x0000000402027c20 */ /* 0x008fe20008400000 */
[----:B------:R-:W-:Y:S02]  /*0fd0*/  ULOP3.LUT UR5, UR9, 0x2, URZ, 0xc0, !UPT ;  /* 0x0000000209057892 */ /* 0x000fe4000f8ec0ff */
[----:B------:R-:W-:-:S04]  /*0fe0*/  ULOP3.LUT UR50, UR9, 0x1, URZ, 0xc0, !UPT ;  /* 0x0000000109327892 */ /* 0x000fc8000f8ec0ff */
[----:B------:R-:W3:Y:S01]  /*0ff0*/  F2I.U32.TRUNC.NTZ R2, R2 ;  /* 0x0000000200027305 */ /* 0x000ee2000020f000 */
[----:B------:R-:W-:Y:S02]  /*1000*/  UISETP.GT.U32.AND UP0, UPT, UR5, 0xffff, UPT ;  /* 0x0000ffff0500788c */ /* 0x000fe4000bf04070 */
[----:B------:R-:W-:Y:S02]  /*1010*/  UISETP.GT.U32.AND UP1, UPT, UR50, 0xffff, UPT ;  /* 0x0000ffff3200788c */ /* 0x000fe4000bf24070 */
[----:B------:R-:W-:Y:S01]  /*1020*/  USEL UR26, UR5, 0xffff, !UP0 ;  /* 0x0000ffff051a7887 */ /* 0x000fe2000c000000 */
[----:B--2---:R-:W-:Y:S01]  /*1030*/  R2UR UR4, R3 ;  /* 0x00000000030472ca */ /* 0x004fe200000e0000 */
[----:B------:R-:W-:Y:S02]  /*1040*/  USHF.R.U32.HI UR32, URZ, 0x1, UR9 ;  /* 0x00000001ff207899 */ /* 0x000fe40008011609 */
[----:B------:R-:W-:Y:S02]  /*1050*/  USHF.L.U32 UR31, UR9, 0xa, URZ ;  /* 0x0000000a091f7899 */ /* 0x000fe400080006ff */
[----:B------:R-:W-:-:S02]  /*1060*/  USHF.L.U32 UR30, UR9, 0xd, URZ ;  /* 0x0000000d091e7899 */ /* 0x000fc400080006ff */
[----:B------:R-:W-:Y:S01]  /*1070*/  USEL UR27, UR50, 0xffff, !UP1 ;  /* 0x0000ffff321b7887 */ /* 0x000fe2000c800000 */
[----:B---3--:R-:W-:Y:S02]  /*1080*/  R2UR UR6, R2 ;  /* 0x00000000020672ca */ /* 0x008fe400000e0000 */
[----:B------:R-:W-:-:S03]  /*1090*/  PRMT R2, RZ, 0x7610, R2 ;  /* 0x00007610ff027816 */ /* 0x000fc60000000002 */
[----:B------:R-:W-:-:S04]  /*10a0*/  UIADD3 UR5, UPT, UPT, -UR4, URZ, URZ ;  /* 0x000000ff04057290 */ /* 0x000fc8000fffe1ff */
[----:B------:R-:W-:-:S04]  /*10b0*/  UIMAD UR5, UR7, UR5, UR16 ;  /* 0x00000005070572a4 */ /* 0x000fc8000f8e0210 */
[----:B------:R-:W-:Y:S02]  /*10c0*/  UIADD3 UR4, UPT, UPT, -UR6, URZ, URZ ;  /* 0x000000ff06047290 */ /* 0x000fe4000fffe1ff */
[----:B------:R-:W-:Y:S02]  /*10d0*/  IMAD.U32 R84, RZ, RZ, UR5 ;  /* 0x00000005ff547e24 */ /* 0x000fe4000f8e00ff */
[----:B------:R-:W-:-:S06]  /*10e0*/  UIMAD UR4, UR8, UR4, UR20 ;  /* 0x00000004080472a4 */ /* 0x000fcc000f8e0214 */
[----:B------:R-:W-:Y:S01]  /*10f0*/  IMAD.U32 R83, RZ, RZ, UR4 ;  /* 0x00000004ff537e24 */ /* 0x000fe2000f8e00ff */
[----:B-1----:R-:W-:Y:S06]  /*1100*/  BRA.U UP4, `(.L_x_17) ;  /* 0x0000000104447547 */ /* 0x002fec000b800000 */
[----:B------:R-:W-:Y:S02]  /*1110*/  R2UR UR4, R83 ;  /* 0x00000000530472ca */ /* 0x000fe400000e0000 */
[----:B------:R-:W-:-:S11]  /*1120*/  R2UR UR6, R84 ;  /* 0x00000000540672ca */ /* 0x000fd600000e0000 */
[----:B------:R-:W-:Y:S02]  /*1130*/  UISETP.NE.AND UP0, UPT, UR4, URZ, UPT ;  /* 0x000000ff0400728c */ /* 0x000fe4000bf05270 */
[----:B------:R-:W-:Y:S02]  /*1140*/  UISETP.NE.AND UP1, UPT, UR4, 0x1, UPT ;  /* 0x000000010400788c */ /* 0x000fe4000bf25270 */
[----:B------:R-:W-:Y:S02]  /*1150*/  UISETP.NE.AND UP2, UPT, UR6, URZ, UP0 ;  /* 0x000000ff0600728c */ /* 0x000fe40008745270 */
[----:B------:R-:W-:Y:S02]  /*1160*/  USEL UR4, URZ, 0x2, UP0 ;  /* 0x00000002ff047887 */ /* 0x000fe40008000000 */
[----:B------:R-:W-:Y:S02]  /*1170*/  USEL UR8, URZ, 0x1, UP2 ;  /* 0x00000001ff087887 */ /* 0x000fe40009000000 */
[----:B------:R-:W-:-:S02]  /*1180*/  UISETP.NE.AND UP2, UPT, UR6, URZ, UPT ;  /* 0x000000ff0600728c */ /* 0x000fc4000bf45270 */
[----:B------:R-:W-:Y:S02]  /*1190*/  USEL UR5, URZ, 0x4, UP1 ;  /* 0x00000004ff057887 */ /* 0x000fe40008800000 */
[----:B------:R-:W-:Y:S02]  /*11a0*/  UISETP.NE.AND UP0, UPT, UR6, 0x1, UPT ;  /* 0x000000010600788c */ /* 0x000fe4000bf05270 */
[----:B------:R-:W-:Y:S02]  /*11b0*/  USEL UR6, URZ, 0x8, UP1 ;  /* 0x00000008ff067887 */ /* 0x000fe40008800000 */
[----:B------:R-:W-:Y:S02]  /*11c0*/  USEL UR7, UR5, 0x4, UP2 ;  /* 0x0000000405077887 */ /* 0x000fe40009000000 */
[----:B------:R-:W-:Y:S02]  /*11d0*/  USEL UR4, UR4, 0x2, UP0 ;  /* 0x0000000204047887 */ /* 0x000fe40008000000 */
[----:B------:R-:W-:-:S02]  /*11e0*/  USEL UR5, UR6, 0x8, UP0 ;  /* 0x0000000806057887 */ /* 0x000fc40008000000 */
[----:B------:R-:W-:-:S04]  /*11f0*/  UIADD3 UR4, UPT, UPT, UR4, UR7, UR8 ;  /* 0x0000000704047290 */ /* 0x000fc8000fffe008 */
[----:B------:R-:W-:-:S06]  /*1200*/  UIADD3 UR4, UPT, UPT, UR4, UR5, URZ ;  /* 0x0000000504047290 */ /* 0x000fcc000fffe0ff */
[----:B------:R-:W-:-:S07]  /*1210*/  IMAD.U32 R2, RZ, RZ, UR4 ;  /* 0x00000004ff027e24 */ /* 0x000fce000f8e00ff */
.L_x_17:
[----:B------:R-:W1:Y:S01]  /*1220*/  S2UR UR36, SR_CTAID.Z ;  /* 0x00000000002479c3 */ /* 0x000e620000002700 */
[----:B------:R-:W-:Y:S01]  /*1230*/  UISETP.GE.AND UP0, UPT, UR21, 0x1, UPT ;  /* 0x000000011500788c */ /* 0x000fe2000bf06270 */
[----:B------:R-:W-:-:S08]  /*1240*/  UMOV UR33, 0x3 ;  /* 0x0000000300217882 */ /* 0x000fd00000000000 */
[----:B------:R-:W-:Y:S05]  /*1250*/  BRA.U !UP0, `(.L_x_18) ;  /* 0x0000000108d47547 */ /* 0x000fea000b800000 */
[----:B------:R-:W2:Y:S01]  /*1260*/  LDCU.128 UR12, c[0x0][0xb10] ;  /* 0x00016200ff0c77ac */ /* 0x000ea20008000c00 */
[----:B------:R-:W3:Y:S01]  /*1270*/  LDCU UR6, c[0x0][0x370] ;  /* 0x00006e00ff0677ac */ /* 0x000ee20008000800 */
[----:B------:R-:W4:Y:S01]  /*1280*/  LDCU UR5, c[0x0][0x374] ;  /* 0x00006e80ff0577ac */ /* 0x000f220008000800 */
[----:B------:R-:W1:Y:S01]  /*1290*/  LDCU UR28, c[0x0][0xb0c] ;  /* 0x00016180ff1c77ac */ /* 0x000e620008000800 */
[----:B------:R-:W1:Y:S01]  /*12a0*/  LDCU UR4, c[0x0][0xb20] ;  /* 0x00016400ff0477ac */ /* 0x000e620008000800 */
[----:B------:R-:W1:Y:S01]  /*12b0*/  LDCU.64 UR8, c[0x0][0xb28] ;  /* 0x00016500ff0877ac */ /* 0x000e620008000a00 */
[----:B--2---:R-:W-:Y:S02]  /*12c0*/  UISETP.NE.AND UP0, UPT, UR14, 0x1, UPT ;  /* 0x000000010e00788c */ /* 0x004fe4000bf05270 */
[----:B----4-:R-:W-:Y:S02]  /*12d0*/  UIMAD.WIDE.U32 UR10, UR5, UR15, URZ ;  /* 0x0000000f050a72a5 */ /* 0x010fe4000f8e00ff */
[----:B---3--:R-:W-:-:S02]  /*12e0*/  UIMAD.WIDE.U32 UR22, UR6, UR12, URZ ;  /* 0x0000000c061672a5 */ /* 0x008fc4000f8e00ff */
[----:B-1----:R-:W-:Y:S02]  /*12f0*/  UISETP.NE.AND UP1, UPT, UR28, 0x1, UPT ;  /* 0x000000011c00788c */ /* 0x002fe4000bf25270 */
[----:B------:R-:W-:Y:S01]  /*1300*/  UISETP.NE.AND UP2, UPT, UR21, 0x1, UPT ;  /* 0x000000011500788c */ /* 0x000fe2000bf45270 */
[----:B------:R-:W-:Y:S02]  /*1310*/  UMOV UR10, UR11 ;  /* 0x0000000b000a7c82 */ /* 0x000fe40008000000 */
[----:B------:R-:W-:Y:S01]  /*1320*/  UMOV UR22, UR23 ;  /* 0x0000001700167c82 */ /* 0x000fe20008000000 */
[----:B------:R-:W-:Y:S02]  /*1330*/  @UP0 USHF.R.U32.HI UR5, URZ, UR4, UR10 ;  /* 0x00000004ff050299 */ /* 0x000fe4000801160a */
[----:B------:R-:W-:Y:S02]  /*1340*/  UIMAD.WIDE.U32 UR24, UR20, UR15, URZ ;  /* 0x0000000f141872a5 */ /* 0x000fe4000f8e00ff */
[----:B------:R-:W-:-:S02]  /*1350*/  UIMAD.WIDE.U32 UR10, UR5, UR8, URZ ;  /* 0x00000008050a72a5 */ /* 0x000fc4000f8e00ff */
[----:B------:R-:W-:Y:S02]  /*1360*/  @UP1 USHF.R.U32.HI UR6, URZ, UR13, UR22 ;  /* 0x0000000dff061299 */ /* 0x000fe40008011616 */
[----:B------:R-:W-:Y:S02]  /*1370*/  UIMAD.WIDE.U32 UR18, UR16, UR12, URZ ;  /* 0x0000000c101272a5 */ /* 0x000fe4000f8e00ff */
[----:B------:R-:W-:Y:S01]  /*1380*/  UIMAD.WIDE.U32 UR22, UR6, UR8, URZ ;  /* 0x00000008061672a5 */ /* 0x000fe2000f8e00ff */
[----:B------:R-:W-:Y:S01]  /*1390*/  UMOV UR24, UR25 ;  /* 0x0000001900187c82 */ /* 0x000fe20008000000 */
[----:B------:R-:W-:Y:S01]  /*13a0*/  UMOV UR10, UR11 ;  /* 0x0000000b000a7c82 */ /* 0x000fe20008000000 */
[----:B------:R-:W-:Y:S02]  /*13b0*/  USHF.R.U32.HI UR24, URZ, UR4, UR24 ;  /* 0x00000004ff187299 */ /* 0x000fe40008011618 */
[----:B------:R-:W-:Y:S02]  /*13c0*/  @UP2 USHF.R.U32.HI UR5, URZ, UR9, UR10 ;  /* 0x00000009ff052299 */ /* 0x000fe4000801160a */
[----:B------:R-:W-:Y:S01]  /*13d0*/  UMOV UR7, UR23 ;  /* 0x0000001700077c82 */ /* 0x000fe20008000000 */
[----:B------:R-:W-:Y:S01]  /*13e0*/  UMOV UR18, UR19 ;  /* 0x0000001300127c82 */ /* 0x000fe20008000000 */
[----:B------:R-:W-:-:S02]  /*13f0*/  @UP2 USHF.R.U32.HI UR6, URZ, UR9, UR7 ;  /* 0x00000009ff062299 */ /* 0x000fc40008011607 */
[----:B------:R-:W-:Y:S02]  /*1400*/  USHF.R.U32.HI UR18, URZ, UR13, UR18 ;  /* 0x0000000dff127299 */ /* 0x000fe40008011612 */
[----:B------:R-:W-:Y:S02]  /*1410*/  USEL UR4, UR20, UR24, !UP0 ;  /* 0x0000001814047287 */ /* 0x000fe4000c000000 */
[----:B------:R-:W-:Y:S02]  /*1420*/  UIMAD UR7, UR5, UR21, URZ ;  /* 0x00000015050772a4 */ /* 0x000fe4000f8e02ff */
[----:B------:R-:W-:Y:S02]  /*1430*/  USEL UR5, UR16, UR18, !UP1 ;  /* 0x0000001210057287 */ /* 0x000fe4000c800000 */
[----:B------:R-:W-:Y:S02]  /*1440*/  UIMAD UR12, UR6, UR21, URZ ;  /* 0x00000015060c72a4 */ /* 0x000fe4000f8e02ff */
[----:B------:R-:W-:-:S02]  /*1450*/  UISETP.GE.AND UP0, UPT, UR4, UR7, UPT ;  /* 0x000000070400728c */ /* 0x000fc4000bf06270 */
[----:B------:R-:W-:Y:S02]  /*1460*/  UIMAD.WIDE.U32 UR10, UR4, UR8, URZ ;  /* 0x00000008040a72a5 */ /* 0x000fe4000f8e00ff */
[----:B------:R-:W-:Y:S02]  /*1470*/  UISETP.GE.OR UP0, UPT, UR5, UR12, UP0 ;  /* 0x0000000c0500728c */ /* 0x000fe40008706670 */
[----:B------:R-:W-:Y:S02]  /*1480*/  UIMAD.WIDE.U32 UR12, UR5, UR8, URZ ;  /* 0x00000008050c72a5 */ /* 0x000fe4000f8e00ff */
[----:B------:R-:W-:Y:S01]  /*1490*/  UIADD3 UR10, UPT, UPT, -UR4, URZ, URZ ;  /* 0x000000ff040a7290 */ /* 0x000fe2000fffe1ff */
[----:B------:R-:W-:Y:S01]  /*14a0*/  UMOV UR8, UR11 ;  /* 0x0000000b00087c82 */ /* 0x000fe20008000000 */
[----:B------:R-:W-:Y:S02]  /*14b0*/  UIADD3 UR11, UPT, UPT, -UR5, URZ, URZ ;  /* 0x000000ff050b7290 */ /* 0x000fe4000fffe1ff */
[----:B------:R-:W-:-:S03]  /*14c0*/  USHF.R.U32.HI UR8, URZ, UR9, UR8 ;  /* 0x00000009ff087299 */ /* 0x000fc60008011608 */
[----:B------:R-:W-:Y:S01]  /*14d0*/  @!UP0 UMOV UR7, UR13 ;  /* 0x0000000d00078c82 */ /* 0x000fe20008000000 */
[----:B------:R-:W-:Y:S02]  /*14e0*/  UIMAD UR20, UR14, UR10, UR20 ;  /* 0x0000000a0e1472a4 */ /* 0x000fe4000f8e0214 */
[----:B------:R-:W-:Y:S02]  /*14f0*/  USEL UR8, UR4, UR8, !UP2 ;  /* 0x0000000804087287 */ /* 0x000fe4000d000000 */
[----:B------:R-:W-:Y:S02]  /*1500*/  @!UP0 USHF.R.U32.HI UR7, URZ, UR9, UR7 ;  /* 0x00000009ff078299 */ /* 0x000fe40008011607 */
[----:B------:R-:W-:Y:S02]  /*1510*/  UIADD3 UR9, UPT, UPT, -UR8, URZ, URZ ;  /* 0x000000ff08097290 */ /* 0x000fe4000fffe1ff */
[----:B------:R-:W-:Y:S02]  /*1520*/  @!UP0 USEL UR7, UR5, UR7, !UP2 ;  /* 0x0000000705078287 */ /* 0x000fe4000d000000 */
[----:B------:R-:W-:-:S02]  /*1530*/  UIMAD UR9, UR21, UR9, UR4 ;  /* 0x00000009150972a4 */ /* 0x000fc4000f8e0204 */
[----:B------:R-:W-:Y:S02]  /*1540*/  @!UP0 UIADD3 UR8, UPT, UPT, UR8, -UR7, URZ ;  /* 0x8000000708088290 */ /* 0x000fe4000fffe0ff */
[----:B------:R-:W-:Y:S02]  /*1550*/  @!UP0 UIMAD UR6, UR9, UR6, UR7 ;  /* 0x00000006090682a4 */ /* 0x000fe4000f8e0207 */
[----:B------:R-:W-:Y:S02]  /*1560*/  @!UP0 UIMAD UR4, UR8, UR21, UR5 ;  /* 0x00000015080482a4 */ /* 0x000fe4000f8e0205 */
[----:B------:R-:W-:Y:S02]  /*1570*/  UIMAD UR16, UR28, UR11, UR16 ;  /* 0x0000000b1c1072a4 */ /* 0x000fe4000f8e0210 */
[----:B------:R-:W-:Y:S01]  /*1580*/  UIMAD UR20, UR4, UR14, UR20 ;  /* 0x0000000e041472a4 */ /* 0x000fe2000f8e0214 */
[----:B------:R-:W-:Y:S02]  /*1590*/  @!UP0 UMOV UR5, UR6 ;  /* 0x0000000600058c82 */ /* 0x000fe40008000000 */
[----:B------:R-:W-:-:S12]  /*15a0*/  UIMAD UR16, UR5, UR28, UR16 ;  /* 0x0000001c051072a4 */ /* 0x000fd8000f8e0210 */
.L_x_18:
[----:B------:R-:W-:Y:S02]  /*15b0*/  UISETP.NE.AND UP1, UPT, UR29, 0x1, UPT ;  /* 0x000000011d00788c */ /* 0x000fe4000bf25270 */
[----:B------:R-:W-:Y:S02]  /*15c0*/  ULOP3.LUT UR27, UR27, 0xffff, URZ, 0xc0, !UPT ;  /* 0x0000ffff1b1b7892 */ /* 0x000fe4000f8ec0ff */
[----:B------:R-:W-:Y:S02]  /*15d0*/  ULOP3.LUT UR26, UR26, 0xffff, URZ, 0xc0, !UPT ;  /* 0x0000ffff1a1a7892 */ /* 0x000fe4000f8ec0ff */
[----:B------:R-:W-:Y:S02]  /*15e0*/  UISETP.NE.AND UP0, UPT, UR17, 0x2, UPT ;  /* 0x000000021100788c */ /* 0x000fe4000bf05270 */
[----:B------:R-:W-:Y:S02]  /*15f0*/  ULOP3.LUT UR31, UR31, 0x800, URZ, 0xc0, !UPT ;  /* 0x000008001f1f7892 */ /* 0x000fe4000f8ec0ff */
[----:B------:R-:W-:-:S02]  /*1600*/  ULOP3.LUT UR30, UR30, 0x2000, URZ, 0xc0, !UPT ;  /* 0x000020001e1e7892 */ /* 0x000fc4000f8ec0ff */
[----:B------:R-:W-:Y:S02]  /*1610*/  USHF.L.U32 UR27, UR34, UR27, URZ ;  /* 0x0000001b221b7299 */ /* 0x000fe400080006ff */
[----:B------:R-:W-:Y:S01]  /*1620*/  USHF.L.U32 UR26, UR33, UR26, URZ ;  /* 0x0000001a211a7299 */ /* 0x000fe200080006ff */
[----:B------:R-:W-:Y:S11]  /*1630*/  BRA.U UP1, `(.L_x_19) ;  /* 0x0000000101447547 */ /* 0x000ff6000b800000 */
[----:B------:R-:W2:Y:S01]  /*1640*/  LDCU.128 UR8, c[0x0][0xb10] ;  /* 0x00016200ff0877ac */ /* 0x000ea20008000c00 */
[----:B------:R-:W3:Y:S01]  /*1650*/  LDCU UR12, c[0x0][0xb0c] ;  /* 0x00016180ff0c77ac */ /* 0x000ee20008000800 */
[----:B------:R-:W4:Y:S01]  /*1660*/  LDCU UR13, c[0x0][0xb20] ;  /* 0x00016400ff0d77ac */ /* 0x000f220008000800 */
[----:B--2---:R-:W-:Y:S02]  /*1670*/  UIMAD.WIDE.U32 UR6, UR16, UR8, URZ ;  /* 0x00000008100672a5 */ /* 0x004fe4000f8e00ff */
[----:B------:R-:W-:Y:S02]  /*1680*/  UIMAD.WIDE.U32 UR4, UR20, UR11, URZ ;  /* 0x0000000b140472a5 */ /* 0x000fe4000f8e00ff */
[----:B---3--:R-:W-:Y:S02]  /*1690*/  UISETP.NE.AND UP2, UPT, UR12, 0x1, UPT ;  /* 0x000000010c00788c */ /* 0x008fe4000bf45270 */
[----:B------:R-:W-:Y:S01]  /*16a0*/  UISETP.NE.AND UP1, UPT, UR10, 0x1, UPT ;  /* 0x000000010a00788c */ /* 0x000fe2000bf25270 */
[----:B------:R-:W-:-:S02]  /*16b0*/  UMOV UR6, UR7 ;  /* 0x0000000700067c82 */ /* 0x000fc40008000000 */
[----:B------:R-:W-:Y:S01]  /*16c0*/  UMOV UR4, UR5 ;  /* 0x0000000500047c82 */ /* 0x000fe20008000000 */
[----:B------:R-:W-:Y:S02]  /*16d0*/  USHF.R.U32.HI UR6, URZ, UR9, UR6 ;  /* 0x00000009ff067299 */ /* 0x000fe40008011606 */
[----:B----4-:R-:W-:Y:S02]  /*16e0*/  USHF.R.U32.HI UR4, URZ, UR13, UR4 ;  /* 0x0000000dff047299 */ /* 0x010fe40008011604 */
[----:B------:R-:W-:Y:S02]  /*16f0*/  USEL UR5, UR16, UR6, !UP2 ;  /* 0x0000000610057287 */ /* 0x000fe4000d000000 */
[----:B------:R-:W-:-:S04]  /*1700*/  USEL UR4, UR20, UR4, !UP1 ;  /* 0x0000000414047287 */ /* 0x000fc8000c800000 */
[----:B------:R-:W-:Y:S02]  /*1710*/  UIADD3 UR6, UPT, UPT, UR5, -UR4, URZ ;  /* 0x8000000405067290 */ /* 0x000fe4000fffe0ff */
[----:B------:R-:W-:Y:S02]  /*1720*/  UIADD3 UR4, UPT, UPT, -UR5, UR4, URZ ;  /* 0x0000000405047290 */ /* 0x000fe4000fffe1ff */
[----:B------:R-:W-:Y:S02]  /*1730*/  UIMAD UR20, UR6, UR10, UR20 ;  /* 0x0000000a061472a4 */ /* 0x000fe4000f8e0214 */
[----:B------:R-:W-:-:S12]  /*1740*/  UIMAD UR16, UR4, UR12, UR16 ;  /* 0x0000000c041072a4 */ /* 0x000fd8000f8e0210 */
.L_x_19:
[----:B------:R-:W-:Y:S05]  /*1750*/  BRA.U !UP5, `(.L_x_20) ;  /* 0x000000010d0c7547 */ /* 0x000fea000b800000 */
[----:B------:R-:W-:Y:S01]  /*1760*/  UCGABAR_WAIT ;  /* 0x0000000000007dc7 */ /* 0x000fe20008000000 */
[----:B------:R-:W-:Y:S01]  /*1770*/  CCTL.IVALL ;  /* 0x00000000ff00798f */ /* 0x000fe20002000000 */
[----:B------:R-:W-:Y:S05]  /*1780*/  BRA `(.L_x_21) ;  /* 0x0000000000047947 */ /* 0x000fea0003800000 */
.L_x_20:
[----:B------:R-:W-:Y:S06]  /*1790*/  BAR.SYNC.DEFER_BLOCKING 0x0 ;  /* 0x0000000000007b1d */ /* 0x000fec0000010000 */
.L_x_21:
[----:B------:R-:W-:Y:S05]  /*17a0*/  BRA.U UP0, `(.L_x_22) ;  /* 0x0000001100dc7547 */ /* 0x000fea000b800000 */
[----:B------:R-:W2:Y:S01]  /*17b0*/  LDCU UR7, c[0x0][0x38c] ;  /* 0x00007180ff0777ac */ /* 0x000ea20008000800 */
[----:B------:R-:W3:Y:S01]  /*17c0*/  S2UR UR8, SR_CgaCtaId ;  /* 0x00000000000879c3 */ /* 0x000ee20000008800 */
[----:B------:R-:W-:Y:S01]  /*17d0*/  PLOP3.LUT P1, PT, PT, PT, UP3, 0x80, 0x8 ;  /* 0x000000000008781c */ /* 0x000fe20003f2f038 */
[----:B------:R-:W-:Y:S01]  /*17e0*/  IMAD.MOV.U32 R12, RZ, RZ, 0x1 ;  /* 0x00000001ff0c7424 */ /* 0x000fe200078e00ff */
[----:B------:R-:W-:Y:S01]  /*17f0*/  UISETP.NE.AND UP0, UPT, UR17, URZ, UPT ;  /* 0x000000ff1100728c */ /* 0x000fe2000bf05270 */
[----:B------:R-:W-:Y:S01]  /*1800*/  ISETP.EQ.OR P2, PT, R0, RZ, P3 ;  /* 0x000000ff0000720c */ /* 0x000fe20001f42670 */
[----:B------:R-:W-:Y:S01]  /*1810*/  UMOV UR21, 0x400 ;  /* 0x0000040000157882 */ /* 0x000fe20000000000 */
[----:B------:R-:W-:Y:S01]  /*1820*/  USHF.L.U32 UR5, UR32, 0x5, URZ ;  /* 0x0000000520057899 */ /* 0x000fe200080006ff */
[----:B------:R-:W-:Y:S01]  /*1830*/  PLOP3.LUT P1, PT, P1, PT, PT, 0x8, 0x80 ;  /* 0x000000000080781c */ /* 0x000fe20000f2e170 */
[----:B------:R-:W-:Y:S01]  /*1840*/  USEL UR25, UR48, 0x2, UP0 ;  /* 0x0000000230197887 */ /* 0x000fe20008000000 */
[----:B------:R-:W-:Y:S01]  /*1850*/  CS2R R10, SRZ ;  /* 0x00000000000a7805 */ /* 0x000fe2000001ff00 */
[----:B------:R-:W-:Y:S01]  /*1860*/  IMAD.MOV.U32 R9, RZ, RZ, RZ ;  /* 0x000000ffff097224 */ /* 0x000fe200078e00ff */
[----:B------:R-:W4:Y:S01]  /*1870*/  LDCU UR43, c[0x0][0x370] ;  /* 0x00006e00ff2b77ac */ /* 0x000f220008000800 */
[----:B------:R-:W-:Y:S01]  /*1880*/  IMAD.MOV.U32 R8, RZ, RZ, 0x1 ;  /* 0x00000001ff087424 */ /* 0x000fe200078e00ff */
[----:B------:R-:W1:Y:S01]  /*1890*/  LDCU.64 UR28, c[0x0][0x348] ;  /* 0x00006900ff1c77ac */ /* 0x000e620008000a00 */
[----:B--2---:R-:W-:-:S02]  /*18a0*/  UIADD3 UR6, UPT, UPT, UR7, 0x3f, URZ ;  /* 0x0000003f07067890 */ /* 0x004fc4000fffe0ff */
[----:B------:R-:W-:Y:S02]  /*18b0*/  UIADD3 UR49, UPT, UPT, UR7, 0x7e, URZ ;  /* 0x0000007e07317890 */ /* 0x000fe4000fffe0ff */
[----:B------:R-:W-:Y:S02]  /*18c0*/  USHF.R.S32.HI UR4, URZ, 0x1f, UR6 ;  /* 0x0000001fff047899 */ /* 0x000fe40008011406 */
[----:B---3--:R-:W-:Y:S02]  /*18d0*/  ULEA UR21, UR8, UR21, 0x18 ;  /* 0x0000001508157291 */ /* 0x008fe4000f8ec0ff */
[----:B------:R-:W-:Y:S02]  /*18e0*/  ULEA.HI UR4, UR4, UR6, URZ, 0x6 ;  /* 0x0000000604047291 */ /* 0x000fe4000f8f30ff */
[----:B------:R-:W-:Y:S02]  /*18f0*/  UIADD3 UR6, UPT, UPT, UR7, -0x1, URZ ;  /* 0xffffffff07067890 */ /* 0x000fe4000fffe0ff */
[----:B------:R-:W-:-:S02]  /*1900*/  USHF.R.S32.HI UR45, URZ, 0x6, UR4 ;  /* 0x00000006ff2d7899 */ /* 0x000fc40008011404 */
[----:B------:R-:W-:Y:S02]  /*1910*/  UISETP.GE.U32.AND UP1, UPT, UR6, -0x7f, UPT ;  /* 0xffffff810600788c */ /* 0x000fe4000bf26070 */
[----:B------:R-:W-:Y:S02]  /*1920*/  UISETP.LT.U32.AND UP0, UPT, UR45, 0x4, UPT ;  /* 0x000000042d00788c */ /* 0x000fe4000bf01070 */
[----:B------:R-:W-:Y:S02]  /*1930*/  ULEA UR38, UR31, UR21, 0x1 ;  /* 0x000000151f267291 */ /* 0x000fe4000f8e08ff */
[----:B------:R-:W-:Y:S02]  /*1940*/  USEL UR44, UR45, 0x4, UP0 ;  /* 0x000000042d2c7887 */ /* 0x000fe40008000000 */
[----:B------:R-:W-:Y:S02]  /*1950*/  ULEA UR37, UR30, UR21, 0x1 ;  /* 0x000000151e257291 */ /* 0x000fe4000f8e08ff */
[----:B------:R-:W-:-:S02]  /*1960*/  UIADD3 UR24, UPT, UPT, UR44, -0x1, URZ ;  /* 0xffffffff2c187890 */ /* 0x000fc4000fffe0ff */
[----:B------:R-:W-:Y:S01]  /*1970*/  @UP1 UIADD3 UR24, UPT, UPT, UR44, URZ, URZ ;  /* 0x000000ff2c181290 */ /* 0x000fe2000fffe0ff */
[----:B------:R-:W2:Y:S01]  /*1980*/  LDCU UR41, c[0x0][0x374] ;  /* 0x00006e80ff2977ac */ /* 0x000ea20008000800 */
[----:B------:R-:W-:Y:S02]  /*1990*/  ULOP3.LUT UR47, UR5, 0x20, URZ, 0xe2, !UPT ;  /* 0x00000020052f7892 */ /* 0x000fe4000f8ee2ff */
[----:B------:R-:W-:Y:S02]  /*19a0*/  UIADD3 UR38, UPT, UPT, UR38, 0x8800, URZ ;  /* 0x0000880026267890 */ /* 0x000fe4000fffe0ff */
[----:B------:R-:W-:Y:S02]  /*19b0*/  UIADD3 UR37, UPT, UPT, UR37, 0x10800, URZ ;  /* 0x0001080025257890 */ /* 0x000fe4000fffe0ff */
[----:B------:R-:W-:Y:S02]  /*19c0*/  UIADD3 UR46, UPT, UPT, UR45, -UR44, URZ ;  /* 0x8000002c2d2e7290 */ /* 0x000fe4000fffe0ff */
[----:B------:R-:W-:Y:S01]  /*19d0*/  UIADD3 UR24, UPT, UPT, UR24, 0x1, URZ ;  /* 0x0000000118187890 */ /* 0x000fe2000fffe0ff */
[----:B-1--4-:R-:W-:-:S11]  /*19e0*/  UMOV UR7, URZ ;  /* 0x000000ff00077c82 */ /* 0x012fd60008000000 */
.L_x_42:
[----:B-1----:R-:W1:Y:S02]  /*19f0*/  S2UR UR4, SR_CgaCtaId ;  /* 0x00000000000479c3 */ /* 0x002e640000008800 */
[----:B-1----:R-:W-:-:S09]  /*1a00*/  UISETP.NE.AND UP0, UPT, UR4, URZ, UPT ;  /* 0x000000ff0400728c */ /* 0x002fd2000bf05270 */
[----:B------:R-:W-:Y:S05]  /*1a10*/  BRA.U UP0, `(.L_x_23) ;  /* 0x0000000100287547 */ /* 0x000fea000b800000 */
[----:B------:R-:W-:Y:S02]  /*1a20*/  LEA R0, R9, UR21, 0x3 ;  /* 0x0000001509007c11 */ /* 0x000fe4000f8e18ff */
[----:B------:R-:W-:-:S04]  /*1a30*/  SHF.L.U32 R3, R8, 0x1f, RZ ;  /* 0x0000001f08037819 */ /* 0x000fc800000006ff */
[----:B------:R-:W1:Y:S02]  /*1a40*/  SYNCS.PHASECHK.TRANS64.TRYWAIT P0, [R0+URZ+0x100], R3 ;  /* 0x00010003000075a7 */ /* 0x000e6400080011ff */
[----:B-1----:R-:W-:Y:S05]  /*1a50*/  @!P0 BRA `(.L_x_24) ;  /* 0x0000007c00508947 */ /* 0x002fea0003800000 */
.L_x_138:
[----:B------:R3:W-:Y:S01]  /*1a60*/  SYNCS.ARRIVE.TRANS64.A1T0 RZ, [R0+URZ+0xf0], RZ ;  /* 0x0000f0ff00ff79a7 */ /* 0x0007e200081000ff */
[----:B------:R-:W-:-:S05]  /*1a70*/  VIADD R9, R9, 0x1 ;  /* 0x0000000109097836 */ /* 0x000fca0000000000 */
[----:B------:R-:W-:-:S04]  /*1a80*/  ISETP.NE.AND P0, PT, R9, 0x2, PT ;  /* 0x000000020900780c */ /* 0x000fc80003f05270 */
[----:B-1----:R-:W-:Y:S02]  /*1a90*/  SEL R3, RZ, 0x1, P0 ;  /* 0x00000001ff037807 */ /* 0x002fe40000000000 */
[----:B------:R-:W-:Y:S02]  /*1aa0*/  SEL R9, R9, RZ, P0 ;  /* 0x000000ff09097207 */ /* 0x000fe40000000000 */
[----:B------:R-:W-:-:S07]  /*1ab0*/  LOP3.LUT R8, R8, R3, RZ, 0x3c, !PT ;  /* 0x0000000308087212 */ /* 0x000fce00078e3cff */
.L_x_23:
[----:B------:R-:W-:Y:S01]  /*1ac0*/  ULEA UR4, UR7, UR21, 0x3 ;  /* 0x0000001507047291 */ /* 0x000fe2000f8e18ff */
[----:B---3--:R-:W-:Y:S01]  /*1ad0*/  SHF.L.U32 R0, R12, 0x1f, RZ ;  /* 0x0000001f0c007819 */ /* 0x008fe200000006ff */
[----:B------:R-:W-:Y:S02]  /*1ae0*/  UISETP.GE.U32.AND UP0, UPT, UR49, 0x7f, UPT ;  /* 0x0000007f3100788c */ /* 0x000fe4000bf06070 */
[----:B------:R-:W-:Y:S02]  /*1af0*/  ULEA UR11, UR20, UR50, 0x1 ;  /* 0x00000032140b7291 */ /* 0x000fe4000f8e08ff */
[----:B------:R-:W-:Y:S02]  /*1b00*/  ULEA UR35, UR16, UR47, 0x6 ;  /* 0x0000002f10237291 */ /* 0x000fe4000f8e30ff */
[----:B------:R-:W-:Y:S01]  /*1b10*/  USHF.L.U32 UR11, UR11, 0x7, URZ ;  /* 0x000000070b0b7899 */ /* 0x000fe200080006ff */
[----:B------:R1:W3:Y:S01]  /*1b20*/  SYNCS.PHASECHK.TRANS64.TRYWAIT P0, [UR4+0x20], R0 ;  /* 0x00002000ff0075a7 */ /* 0x0002e20008001104 */
[----:B------:R-:W-:Y:S01]  /*1b30*/  UMOV UR6, URZ ;  /* 0x000000ff00067c82 */ /* 0x000fe20008000000 */
[----:B------:R-:W-:Y:S09]  /*1b40*/  BRA.U !UP0, `(.L_x_25) ;  /* 0x0000000108c87547 */ /* 0x000ff2000b800000 */
[----:B------:R-:W-:Y:S01]  /*1b50*/  UMOV UR13, URZ ;  /* 0x000000ff000d7c82 */ /* 0x000fe20008000000 */
[----:B------:R-:W-:-:S05]  /*1b60*/  UMOV UR4, UR7 ;  /* 0x0000000700047c82 */ /* 0x000fca0008000000 */
.L_x_31:
[----:B------:R-:W-:Y:S01]  /*1b70*/  ULEA UR33, UR4, UR21, 0x3 ;  /* 0x0000001504217291 */ /* 0x000fe2000f8e18ff */
[----:B---3--:R-:W-:Y:S01]  /*1b80*/  @!P3 MOV R2, 0xa000 ;  /* 0x0000a0000002b802 */ /* 0x008fe20000000f00 */
[----:B-1-3--:R-:W-:Y:S10]  /*1b90*/  @P0 BRA `(.L_x_26) ;  /* 0x00000000000c0947 */ /* 0x00aff40003800000 */
[----:B------:R-:W-:-:S04]  /*1ba0*/  SHF.L.U32 R3, R12, 0x1f, RZ ;  /* 0x0000001f0c037819 */ /* 0x000fc800000006ff */
[----:B------:R-:W3:Y:S02]  /*1bb0*/  SYNCS.PHASECHK.TRANS64.TRYWAIT P0, [UR33+0x20], R3 ;  /* 0x00002003ff0075a7 */ /* 0x000ee40008001121 */
[----:B---3--:R-:W-:Y:S05]  /*1bc0*/  @!P0 BRA `(.L_x_27) ;  /* 0x0000007c00088947 */ /* 0x008fea0003800000 */
.L_x_26:
[----:B------:R3:W-:Y:S01]  /*1bd0*/  @!P3 SYNCS.ARRIVE.TRANS64 RZ, [UR33], R2 ;  /* 0x00000002ffffb9a7 */ /* 0x0007e20008000021 */
[----:B------:R-:W-:-:S04]  /*1be0*/  ULOP3.LUT UR5, UR25, 0x2, URZ, 0xfc, !UPT ;  /* 0x0000000219057892 */ /* 0x000fc8000f8efcff */
[----:B------:R-:W-:-:S09]  /*1bf0*/  UISETP.NE.AND UP0, UPT, UR5, 0x2, UPT ;  /* 0x000000020500788c */ /* 0x000fd2000bf05270 */
[----:B------:R-:W-:Y:S05]  /*1c00*/  BRA.U UP0, `(.L_x_28) ;  /* 0x0000000100047547 */ /* 0x000fea000b800000 */
[----:B--2---:R-:W-:Y:S05]  /*1c10*/  BPT.TRAP 0x1 ;  /* 0x000000040000795c */ /* 0x004fea0000300000 */
.L_x_28:
[----:B------:R-:W-:Y:S04]  /*1c20*/  BSSY.RECONVERGENT B0, `(.L_x_29) ;  /* 0x0000003000007945 */ /* 0x000fe80003800200 */
[----:B------:R-:W-:Y:S05]  /*1c30*/  @P2 BRA `(.L_x_30) ;  /* 0x0000000000042947 */ /* 0x000fea0003800000 */
[----:B--2---:R-:W-:Y:S05]  /*1c40*/  BPT.TRAP 0x1 ;  /* 0x000000040000795c */ /* 0x004fea0000300000 */
.L_x_30:
[----:B--2---:R-:W-:Y:S05]  /*1c50*/  BSYNC.RECONVERGENT B0 ;  /* 0x0000000000007941 */ /* 0x004fea0003800200 */
.L_x_29:
[----:B------:R-:W-:Y:S02]  /*1c60*/  UIADD3 UR5, UPT, UPT, UR4, 0x1, URZ ;  /* 0x0000000104057890 */ /* 0x000fe4000fffe0ff */
[----:B------:R-:W-:Y:S02]  /*1c70*/  USHF.L.U32 UR34, UR13, 0x6, URZ ;  /* 0x000000060d227899 */ /* 0x000fe400080006ff */
[----:B------:R-:W-:Y:S02]  /*1c80*/  UISETP.NE.AND UP0, UPT, UR5, 0x4, UPT ;  /* 0x000000040500788c */ /* 0x000fe4000bf05270 */
[----:B------:R-:W-:Y:S02]  /*1c90*/  UIADD3 UR13, UPT, UPT, UR13, 0x1, URZ ;  /* 0x000000010d0d7890 */ /* 0x000fe4000fffe0ff */
[----:B------:R-:W-:Y:S02]  /*1ca0*/  USEL UR6, URZ, 0x1, UP0 ;  /* 0x00000001ff067887 */ /* 0x000fe40008000000 */
[----:B------:R-:W-:-:S02]  /*1cb0*/  USEL UR7, UR5, URZ, UP0 ;  /* 0x000000ff05077287 */ /* 0x000fc40008000000 */
[----:B------:R-:W-:Y:S02]  /*1cc0*/  UIADD3 UR14, UP1, UPT, UR28, 0x80, URZ ;  /* 0x000000801c0e7890 */ /* 0x000fe4000ff3e0ff */
[----:B------:R-:W-:Y:S01]  /*1cd0*/  ULEA UR5, UR7, UR21, 0x3 ;  /* 0x0000001507057291 */ /* 0x000fe2000f8e18ff */
[----:B------:R-:W-:Y:S01]  /*1ce0*/  LOP3.LUT R12, R12, UR6, RZ, 0x3c, !PT ;  /* 0x000000060c0c7c12 */ /* 0x000fe2000f8e3cff */
[----:B------:R-:W-:Y:S02]  /*1cf0*/  ULEA UR6, UR4, UR31, 0xc ;  /* 0x0000001f04067291 */ /* 0x000fe4000f8e60ff */
[----:B------:R-:W-:Y:S01]  /*1d00*/  UIADD3.X UR15, UPT, UPT, URZ, UR29, URZ, UP1, !UPT ;  /* 0x0000001dff0f7290 */ /* 0x000fe20008ffe4ff */
[----:B-1----:R-:W-:Y:S01]  /*1d10*/  SHF.L.U32 R0, R12, 0x1f, RZ ;  /* 0x0000001f0c007819 */ /* 0x002fe200000006ff */
[----:B------:R-:W-:Y:S02]  /*1d20*/  ULEA UR6, UR6, UR21, 0x1 ;  /* 0x0000001506067291 */ /* 0x000fe4000f8e08ff */
[----:B------:R-:W-:Y:S01]  /*1d30*/  UPRMT UR16, URZ, 0x5410, UR27 ;  /* 0x00005410ff107896 */ /* 0x000fe2000800001b */
[----:B------:R4:W1:Y:S01]  /*1d40*/  SYNCS.PHASECHK.TRANS64.TRYWAIT P0, [UR5+0x20], R0 ;  /* 0x00002000ff0075a7 */ /* 0x0008620008001105 */
[----:B------:R-:W-:-:S02]  /*1d50*/  ULEA UR5, UR4, UR30, 0xe ;  /* 0x0000001e04057291 */ /* 0x000fc4000f8e70ff */
[----:B------:R-:W-:Y:S02]  /*1d60*/  UIADD3 UR4, UP0, UPT, UR28, 0x180, URZ ;  /* 0x000001801c047890 */ /* 0x000fe4000ff1e0ff */
[----:B------:R-:W-:Y:S02]  /*1d70*/  ULEA UR5, UR5, UR21, 0x1 ;  /* 0x0000001505057291 */ /* 0x000fe4000f8e08ff */
[----:B------:R-:W-:Y:S02]  /*1d80*/  UIADD3 UR32, UPT, UPT, UR6, 0x8800, URZ ;  /* 0x0000880006207890 */ /* 0x000fe4000fffe0ff */
[----:B------:R-:W-:Y:S02]  /*1d90*/  UIADD3 UR8, UPT, UPT, UR5, 0x10800, URZ ;  /* 0x0001080005087890 */ /* 0x000fe4000fffe0ff */
[----:B------:R-:W-:Y:S02]  /*1da0*/  UIADD3.X UR5, UPT, UPT, URZ, UR29, URZ, UP0, !UPT ;  /* 0x0000001dff057290 */ /* 0x000fe400087fe4ff */
[----:B------:R-:W-:-:S02]  /*1db0*/  UISETP.NE.AND UP0, UPT, UR13, UR24, UPT ;  /* 0x000000180d00728c */ /* 0x000fc4000bf05270 */
[----:B------:R-:W-:Y:S01]  /*1dc0*/  UPRMT UR6, URZ, 0x5410, UR26 ;  /* 0x00005410ff067896 */ /* 0x000fe2000800001a */
[----:B------:R-:W-:Y:S01]  /*1dd0*/  UMOV UR18, 0x0 ;  /* 0x0000000000127882 */ /* 0x000fe20000000000 */
[----:B------:R-:W-:Y:S01]  /*1de0*/  UMOV UR19, 0x10000000 ;  /* 0x1000000000137882 */ /* 0x000fe20000000000 */
[----:B------:R-:W-:Y:S01]  /*1df0*/  UMOV UR12, UR36 ;  /* 0x00000024000c7c82 */ /* 0x000fe20008000000 */
[----:B------:R-:W-:Y:S01]  /*1e00*/  UMOV UR9, UR33 ;  /* 0x0000002100097c82 */ /* 0x000fe20008000000 */
[----:B------:R-:W-:Y:S01]  /*1e10*/  UMOV UR10, UR34 ;  /* 0x00000022000a7c82 */ /* 0x000fe20008000000 */
[----:B------:R-:W-:Y:S03]  /*1e20*/  UTMALDG.3D.MULTICAST [UR32], [UR14], UR16, desc[UR18] ;  /* 0x000012200e0073b4 */ /* 0x000fe60008011810 */
[----:B------:R2:W-:Y:S02]  /*1e30*/  UTMALDG.3D.MULTICAST [UR8], [UR4], UR6, desc[UR18] ;  /* 0x00001208040073b4 */ /* 0x0005e40008011806 */
[----:B--2---:R-:W-:Y:S01]  /*1e40*/  UMOV UR6, UR24 ;  /* 0x0000001800067c82 */ /* 0x004fe20008000000 */
[----:B------:R-:W-:Y:S01]  /*1e50*/  UMOV UR4, UR7 ;  /* 0x0000000700047c82 */ /* 0x000fe20008000000 */
[----:B----4-:R-:W-:Y:S05]  /*1e60*/  BRA.U UP0, `(.L_x_31) ;  /* 0xfffffffd00407547 */ /* 0x010fea000b83ffff */
.L_x_25:
[----:B------:R-:W-:Y:S01]  /*1e70*/  ULEA UR4, UR7, UR21, 0x3 ;  /* 0x0000001507047291 */ /* 0x000fe2000f8e18ff */
[----:B-1----:R-:W-:Y:S01]  /*1e80*/  SHF.L.U32 R0, R12, 0x1f, RZ ;  /* 0x0000001f0c007819 */ /* 0x002fe200000006ff */
[----:B------:R-:W-:Y:S01]  /*1e90*/  @!P1 SYNCS.ARRIVE.TRANS64.A1T0 RZ, [UR21+0x88], RZ ;  /* 0x000088ffffff99a7 */ /* 0x000fe20008100015 */
[----:B------:R-:W-:-:S06]  /*1ea0*/  UISETP.GT.AND UP0, UPT, UR45, UR44, UPT ;  /* 0x0000002c2d00728c */ /* 0x000fcc000bf04270 */
[----:B---3--:R1:W3:Y:S03]  /*1eb0*/  SYNCS.PHASECHK.TRANS64.TRYWAIT P0, [UR4+0x20], R0 ;  /* 0x00002000ff0075a7 */ /* 0x0082e60008001104 */
[----:B------:R-:W-:Y:S05]  /*1ec0*/  BRA.U !UP0, `(.L_x_32) ;  /* 0x0000000108bc7547 */ /* 0x000fea000b800000 */
[----:B------:R-:W-:Y:S01]  /*1ed0*/  UIADD3 UR13, UPT, UPT, UR46, UR6, URZ ;  /* 0x000000062e0d7290 */ /* 0x000fe2000fffe0ff */
[----:B------:R-:W-:-:S11]  /*1ee0*/  UMOV UR4, UR7 ;  /* 0x0000000700047c82 */ /* 0x000fd60008000000 */
.L_x_38:
[----:B------:R-:W-:Y:S01]  /*1ef0*/  ULEA UR17, UR4, UR21, 0x3 ;  /* 0x0000001504117291 */ /* 0x000fe2000f8e18ff */
[----:B---3--:R-:W-:Y:S01]  /*1f00*/  @!P3 MOV R2, 0xa000 ;  /* 0x0000a0000002b802 */ /* 0x008fe20000000f00 */
[----:B-1-3--:R-:W-:Y:S10]  /*1f10*/  @P0 BRA `(.L_x_33) ;  /* 0x00000000000c0947 */ /* 0x00aff40003800000 */
[----:B------:R-:W-:-:S04]  /*1f20*/  SHF.L.U32 R3, R12, 0x1f, RZ ;  /* 0x0000001f0c037819 */ /* 0x000fc800000006ff */
[----:B------:R-:W3:Y:S02]  /*1f30*/  SYNCS.PHASECHK.TRANS64.TRYWAIT P0, [UR17+0x20], R3 ;  /* 0x00002003ff0075a7 */ /* 0x000ee40008001111 */
[----:B---3--:R-:W-:Y:S05]  /*1f40*/  @!P0 BRA `(.L_x_34) ;  /* 0x0000007800408947 */ /* 0x008fea0003800000 */
.L_x_33:
[----:B------:R3:W-:Y:S01]  /*1f50*/  @!P3 SYNCS.ARRIVE.TRANS64 RZ, [UR17], R2 ;  /* 0x00000002ffffb9a7 */ /* 0x0007e20008000011 */
[----:B------:R-:W-:-:S04]  /*1f60*/  ULOP3.LUT UR5, UR25, 0x2, URZ, 0xfc, !UPT ;  /* 0x0000000219057892 */ /* 0x000fc8000f8efcff */
[----:B------:R-:W-:-:S09]  /*1f70*/  UISETP.NE.AND UP0, UPT, UR5, 0x2, UPT ;  /* 0x000000020500788c */ /* 0x000fd2000bf05270 */
[----:B------:R-:W-:Y:S05]  /*1f80*/  BRA.U UP0, `(.L_x_35) ;  /* 0x0000000100047547 */ /* 0x000fea000b800000 */
[----:B--2---:R-:W-:Y:S05]  /*1f90*/  BPT.TRAP 0x1 ;  /* 0x000000040000795c */ /* 0x004fea0000300000 */
.L_x_35:
[----:B------:R-:W-:Y:S04]  /*1fa0*/  BSSY.RECONVERGENT B0, `(.L_x_36) ;  /* 0x0000003000007945 */ /* 0x000fe80003800200 */
[----:B------:R-:W-:Y:S05]  /*1fb0*/  @P2 BRA `(.L_x_37) ;  /* 0x0000000000042947 */ /* 0x000fea0003800000 */
[----:B--2---:R-:W-:Y:S05]  /*1fc0*/  BPT.TRAP 0x1 ;  /* 0x000000040000795c */ /* 0x004fea0000300000 */
.L_x_37:
[----:B--2---:R-:W-:Y:S05]  /*1fd0*/  BSYNC.RECONVERGENT B0 ;  /* 0x0000000000007941 */ /* 0x004fea0003800200 */
.L_x_36:
[----:B------:R-:W-:Y:S02]  /*1fe0*/  UIADD3 UR5, UPT, UPT, UR4, 0x1, URZ ;  /* 0x0000000104057890 */ /* 0x000fe4000fffe0ff */
[----:B------:R-:W-:Y:S02]  /*1ff0*/  UIADD3 UR14, UP1, UPT, UR28, 0x80, URZ ;  /* 0x000000801c0e7890 */ /* 0x000fe4000ff3e0ff */
[----:B------:R-:W-:Y:S02]  /*2000*/  UISETP.NE.AND UP0, UPT, UR5, 0x4, UPT ;  /* 0x000000040500788c */ /* 0x000fe4000bf05270 */
[----:B------:R-:W-:Y:S02]  /*2010*/  ULEA UR16, UR4, UR38, 0xd ;  /* 0x0000002604107291 */ /* 0x000fe4000f8e68ff */
[----:B------:R-:W-:Y:S02]  /*2020*/  USEL UR8, URZ, 0x1, UP0 ;  /* 0x00000001ff087887 */ /* 0x000fe40008000000 */
[----:B------:R-:W-:-:S02]  /*2030*/  USEL UR7, UR5, URZ, UP0 ;  /* 0x000000ff05077287 */ /* 0x000fc40008000000 */
[----:B------:R-:W-:Y:S02]  /*2040*/  UIADD3 UR22, UP0, UPT, UR28, 0x180, URZ ;  /* 0x000001801c167890 */ /* 0x000fe4000ff1e0ff */
[----:B------:R-:W-:Y:S01]  /*2050*/  ULEA UR5, UR7, UR21, 0x3 ;  /* 0x0000001507057291 */ /* 0x000fe2000f8e18ff */
[----:B------:R-:W-:Y:S01]  /*2060*/  LOP3.LUT R12, R12, UR8, RZ, 0x3c, !PT ;  /* 0x000000080c0c7c12 */ /* 0x000fe2000f8e3cff */
[----:B------:R-:W-:Y:S02]  /*2070*/  ULEA UR8, UR4, UR37, 0xf ;  /* 0x0000002504087291 */ /* 0x000fe4000f8e78ff */
[----:B------:R-:W-:Y:S01]  /*2080*/  USHF.L.U32 UR18, UR6, 0x6, URZ ;  /* 0x0000000606127899 */ /* 0x000fe200080006ff */
[----:B-1----:R-:W-:Y:S01]  /*2090*/  SHF.L.U32 R0, R12, 0x1f, RZ ;  /* 0x0000001f0c007819 */ /* 0x002fe200000006ff */
[----:B------:R-:W-:Y:S02]  /*20a0*/  UPRMT UR4, URZ, 0x5410, UR27 ;  /* 0x00005410ff047896 */ /* 0x000fe4000800001b */
[----:B------:R-:W-:Y:S01]  /*20b0*/  UIADD3.X UR15, UPT, UPT, URZ, UR29, URZ, UP1, !UPT ;  /* 0x0000001dff0f7290 */ /* 0x000fe20008ffe4ff */
[----:B------:R4:W1:Y:S01]  /*20c0*/  SYNCS.PHASECHK.TRANS64.TRYWAIT P0, [UR5+0x20], R0 ;  /* 0x00002000ff0075a7 */ /* 0x0008620008001105 */
[----:B------:R-:W-:-:S02]  /*20d0*/  UPRMT UR5, URZ, 0x5410, UR26 ;  /* 0x00005410ff057896 */ /* 0x000fc4000800001a */
[----:B------:R-:W-:Y:S01]  /*20e0*/  UIADD3.X UR23, UPT, UPT, URZ, UR29, URZ, UP0, !UPT ;  /* 0x0000001dff177290 */ /* 0x000fe200087fe4ff */
[----:B------:R-:W-:Y:S01]  /*20f0*/  UMOV UR32, 0x0 ;  /* 0x0000000000207882 */ /* 0x000fe20000000000 */
[----:B------:R-:W-:Y:S01]  /*2100*/  UMOV UR33, 0x10000000 ;  /* 0x1000000000217882 */ /* 0x000fe20000000000 */
[----:B------:R-:W-:Y:S01]  /*2110*/  UMOV UR19, UR35 ;  /* 0x0000002300137c82 */ /* 0x000fe20008000000 */
[----:B------:R-:W-:Y:S01]  /*2120*/  UMOV UR20, UR36 ;  /* 0x0000002400147c82 */ /* 0x000fe20008000000 */
[----:B------:R-:W-:Y:S01]  /*2130*/  UMOV UR12, UR36 ;  /* 0x00000024000c7c82 */ /* 0x000fe20008000000 */
[----:B------:R-:W-:Y:S01]  /*2140*/  UMOV UR9, UR17 ;  /* 0x0000001100097c82 */ /* 0x000fe20008000000 */
[----:B------:R-:W-:Y:S01]  /*2150*/  UMOV UR10, UR18 ;  /* 0x00000012000a7c82 */ /* 0x000fe20008000000 */
[----:B------:R2:W-:Y:S01]  /*2160*/  UTMALDG.3D.MULTICAST [UR16], [UR14], UR4, desc[UR32] ;  /* 0x000020100e0073b4 */ /* 0x0005e20008011804 */
[----:B------:R-:W-:-:S04]  /*2170*/  UIADD3 UR6, UPT, UPT, UR6, 0x1, URZ ;  /* 0x0000000106067890 */ /* 0x000fc8000fffe0ff */
[----:B------:R-:W-:Y:S01]  /*2180*/  UISETP.NE.AND UP0, UPT, UR6, UR13, UPT ;  /* 0x0000000d0600728c */ /* 0x000fe2000bf05270 */
[----:B------:R4:W-:Y:S01]  /*2190*/  UTMALDG.3D.MULTICAST [UR8], [UR22], UR5, desc[UR32] ;  /* 0x00002008160073b4 */ /* 0x0009e20008011805 */
[----:B--2---:R-:W-:-:S07]  /*21a0*/  UMOV UR4, UR7 ;  /* 0x0000000700047c82 */ /* 0x004fce0008000000 */
[----:B----4-:R-:W-:Y:S05]  /*21b0*/  BRA.U UP0, `(.L_x_38) ;  /* 0xfffffffd004c7547 */ /* 0x010fea000b83ffff */
.L_x_32:
[C---:B------:R-:W-:Y:S01]  /*21c0*/  LEA R3, R11.reuse, UR21, 0x3 ;  /* 0x000000150b037c11 */ /* 0x040fe2000f8e18ff */
[----:B------:R-:W-:Y:S01]  /*21d0*/  NOP ;  /* 0x0000000000007918 */ /* 0x000fe20000000000 */
[----:B-1----:R-:W-:Y:S02]  /*21e0*/  SHF.L.U32 R0, R10, 0x1f, RZ ;  /* 0x0000001f0a007819 */ /* 0x002fe400000006ff */
[----:B------:R-:W-:Y:S02]  /*21f0*/  LEA R5, R11, UR21, 0x4 ;  /* 0x000000150b057c11 */ /* 0x000fe4000f8e20ff */
[----:B---3--:R-:W1:Y:S02]  /*2200*/  SYNCS.PHASECHK.TRANS64.TRYWAIT P0, [R3+URZ+0x90], R0 ;  /* 0x00009000030075a7 */ /* 0x008e6400080011ff */
[----:B-1----:R-:W-:Y:S05]  /*2210*/  @!P0 BRA `(.L_x_39) ;  /* 0x0000007400a48947 */ /* 0x002fea0003800000 */
.L_x_141:
[----:B------:R-:W3:Y:S01]  /*2220*/  LDS.128 R4, [R5+0x120] ;  /* 0x0001200005047984 */ /* 0x000ee20000000c00 */
[----:B------:R-:W-:Y:S01]  /*2230*/  UISETP.GE.AND UP0, UPT, UR42, 0x1, UPT ;  /* 0x000000012a00788c */ /* 0x000fe2000bf06270 */
[----:B------:R-:W-:Y:S01]  /*2240*/  @!PT LDS RZ, [RZ] ;  /* 0x00000000fffff984 */ /* 0x000fe20000000800 */
[----:B------:R-:W-:Y:S01]  /*2250*/  @!PT LDS RZ, [RZ] ;  /* 0x00000000fffff984 */ /* 0x000fe20000000800 */
[----:B------:R-:W-:Y:S01]  /*2260*/  @!PT LDS RZ, [RZ] ;  /* 0x00000000fffff984 */ /* 0x000fe20000000800 */
[----:B------:R-:W-:Y:S01]  /*2270*/  @!PT LDS RZ, [RZ] ;  /* 0x00000000fffff984 */ /* 0x000fe20000000800 */
[----:B------:R4:W-:Y:S06]  /*2280*/  MEMBAR.ALL.CTA ;  /* 0x0000000000007992 */ /* 0x0009ec0000008000 */
[----:B----4-:R-:W4:Y:S01]  /*2290*/  FENCE.VIEW.ASYNC.S ;  /* 0x00000000000073c6 */ /* 0x010f220000000000 */
[----:B---3--:R-:W-:-:S13]  /*22a0*/  LOP3.LUT P0, RZ, R6, 0x1, RZ, 0xc0, !PT ;  /* 0x0000000106ff7812 */ /* 0x008fda000780c0ff */
[----:B----4-:R-:W-:Y:S01]  /*22b0*/  VOTEU.ANY UP1, P0 ;  /* 0x0000000000ff7886 */ /* 0x010fe20000020100 */
[----:B------:R-:W-:-:S13]  /*22c0*/  PLOP3.LUT P0, PT, PT, PT, UP1, 0x80, 0x8 ;  /* 0x000000000008781c */ /* 0x000fda0003f0f018 */
[----:B-1----:R-:W-:Y:S02]  /*22d0*/  @P0 LOP3.LUT R0, R5, 0xffff, RZ, 0xc0, !PT ;  /* 0x0000ffff05000812 */ /* 0x002fe400078ec0ff */
[----:B------:R-:W-:Y:S02]  /*22e0*/  @P0 MOV R2, R4 ;  /* 0x0000000400020202 */ /* 0x000fe40000000f00 */
[----:B------:R-:W-:Y:S01]  /*22f0*/  @P0 R2UR UR5, R0 ;  /* 0x00000000000502ca */ /* 0x000fe200000e0000 */
[----:B------:R-:W-:Y:S01]  /*2300*/  VIADD R0, R3, 0xa0 ;  /* 0x000000a003007836 */ /* 0x000fe20000000000 */
[----:B------:R-:W-:Y:S02]  /*2310*/  @P0 SHF.R.U32.HI R4, RZ, 0x10, R5 ;  /* 0x00000010ff040819 */ /* 0x000fe40000011605 */
[----:B------:R-:W-:Y:S02]  /*2320*/  @P0 R2UR UR6, R2 ;  /* 0x00000000020602ca */ /* 0x000fe400000e0000 */
[----:B------:R-:W-:-:S02]  /*2330*/  PRMT R0, RZ, 0x654, R0 ;  /* 0x00000654ff007816 */ /* 0x000fc40000000000 */
[----:B------:R-:W-:Y:S02]  /*2340*/  @P0 R2UR UR4, R4 ;  /* 0x00000000040402ca */ /* 0x000fe400000e0000 */
[----:B------:R1:W-:Y:S03]  /*2350*/  SYNCS.ARRIVE.TRANS64.RED.A1T0 RZ, [R0+URZ], RZ ;  /* 0x000000ff00ff79a7 */ /* 0x0003e600081004ff */
[----:B------:R-:W-:-:S04]  /*2360*/  @UP1 UMOV UR39, UR5 ;  /* 0x0000000500271c82 */ /* 0x000fc80008000000 */
[----:B------:R-:W-:-:S04]  /*2370*/  @UP1 UMOV UR40, UR6 ;  /* 0x0000000600281c82 */ /* 0x000fc80008000000 */
[----:B------:R-:W-:Y:S01]  /*2380*/  @UP1 UMOV UR36, UR4 ;  /* 0x0000000400241c82 */ /* 0x000fe20008000000 */
[----:B------:R-:W-:Y:S05]  /*2390*/  BRA.U !UP0, `(.L_x_40) ;  /* 0x0000000108d47547 */ /* 0x000fea000b800000 */
[----:B------:R-:W2:Y:S01]  /*23a0*/  LDCU.128 UR12, c[0x0][0xb10] ;  /* 0x00016200ff0c77ac */ /* 0x000ea20008000c00 */
[----:B------:R-:W3:Y:S01]  /*23b0*/  LDCU UR22, c[0x0][0xb20] ;  /* 0x00016400ff1677ac */ /* 0x000ee20008000800 */
[----:B------:R-:W4:Y:S01]  /*23c0*/  LDCU UR20, c[0x0][0xb0c] ;  /* 0x00016180ff1477ac */ /* 0x000f220008000800 */
[----:B------:R-:W1:Y:S01]  /*23d0*/  LDCU.64 UR8, c[0x0][0xb28] ;  /* 0x00016500ff0877ac */ /* 0x000e620008000a00 */
[----:B------:R-:W-:Y:S02]  /*23e0*/  UISETP.NE.AND UP3, UPT, UR42, 0x1, UPT ;  /* 0x000000012a00788c */ /* 0x000fe4000bf65270 */
[----:B--2---:R-:W-:Y:S02]  /*23f0*/  UIMAD.WIDE.U32 UR10, UR41, UR15, URZ ;  /* 0x0000000f290a72a5 */ /* 0x004fe4000f8e00ff */
[----:B------:R-:W-:Y:S02]  /*2400*/  UIMAD.WIDE.U32 UR4, UR43, UR12, URZ ;  /* 0x0000000c2b0472a5 */ /* 0x000fe4000f8e00ff */
[----:B------:R-:W-:-:S02]  /*2410*/  UISETP.NE.AND UP0, UPT, UR14, 0x1, UPT ;  /* 0x000000010e00788c */ /* 0x000fc4000bf05270 */
[----:B------:R-:W-:Y:S01]  /*2420*/  UIMAD.WIDE.U32 UR18, UR39, UR15, URZ ;  /* 0x0000000f271272a5 */ /* 0x000fe2000f8e00ff */
[----:B------:R-:W-:Y:S02]  /*2430*/  UMOV UR10, UR11 ;  /* 0x0000000b000a7c82 */ /* 0x000fe40008000000 */
[----:B------:R-:W-:Y:S01]  /*2440*/  UMOV UR4, UR5 ;  /* 0x0000000500047c82 */ /* 0x000fe20008000000 */
[----:B---3--:R-:W-:Y:S02]  /*2450*/  USHF.R.U32.HI UR10, URZ, UR22, UR10 ;  /* 0x00000016ff0a7299 */ /* 0x008fe4000801160a */
[----:B----4-:R-:W-:Y:S02]  /*2460*/  UISETP.NE.AND UP2, UPT, UR20, 0x1, UPT ;  /* 0x000000011400788c */ /* 0x010fe4000bf45270 */
[----:B------:R-:W-:Y:S02]  /*2470*/  USHF.R.U32.HI UR4, URZ, UR13, UR4 ;  /* 0x0000000dff047299 */ /* 0x000fe40008011604 */
[----:B------:R-:W-:-:S02]  /*2480*/  USEL UR5, UR41, UR10, !UP0 ;  /* 0x0000000a29057287 */ /* 0x000fc4000c000000 */
[----:B------:R-:W-:Y:S02]  /*2490*/  USEL UR6, UR43, UR4, !UP2 ;  /* 0x000000042b067287 */ /* 0x000fe4000d000000 */
[----:B-1----:R-:W-:Y:S01]  /*24a0*/  UIMAD.WIDE.U32 UR10, UR5, UR8, URZ ;  /* 0x00000008050a72a5 */ /* 0x002fe2000f8e00ff */
[----:B------:R-:W-:Y:S01]  /*24b0*/  UMOV UR4, UR19 ;  /* 0x0000001300047c82 */ /* 0x000fe20008000000 */
[----:B------:R-:W-:Y:S02]  /*24c0*/  UIMAD.WIDE.U32 UR16, UR40, UR12, URZ ;  /* 0x0000000c281072a5 */ /* 0x000fe4000f8e00ff */
[----:B------:R-:W-:-:S03]  /*24d0*/  UIMAD.WIDE.U32 UR18, UR6, UR8, URZ ;  /* 0x00000008061272a5 */ /* 0x000fc6000f8e00ff */
[----:B------:R-:W-:Y:S01]  /*24e0*/  UMOV UR10, UR11 ;  /* 0x0000000b000a7c82 */ /* 0x000fe20008000000 */
[----:B------:R-:W-:Y:S02]  /*24f0*/  USHF.R.U32.HI UR4, URZ, UR22, UR4 ;  /* 0x00000016ff047299 */ /* 0x000fe40008011604 */
[----:B------:R-:W-:Y:S01]  /*2500*/  @UP3 USHF.R.U32.HI UR5, URZ, UR9, UR10 ;  /* 0x00000009ff053299 */ /* 0x000fe2000801160a */
[----:B------:R-:W-:Y:S01]  /*2510*/  UMOV UR16, UR17 ;  /* 0x0000001100107c82 */ /* 0x000fe20008000000 */
[----:B------:R-:W-:Y:S01]  /*2520*/  UMOV UR18, UR19 ;  /* 0x0000001300127c82 */ /* 0x000fe20008000000 */
[----:B------:R-:W-:Y:S02]  /*2530*/  USHF.R.U32.HI UR13, URZ, UR13, UR16 ;  /* 0x0000000dff0d7299 */ /* 0x000fe40008011610 */
[----:B------:R-:W-:Y:S02]  /*2540*/  USEL UR4, UR39, UR4, !UP0 ;  /* 0x0000000427047287 */ /* 0x000fe4000c000000 */
[----:B------:R-:W-:-:S02]  /*2550*/  @UP3 USHF.R.U32.HI UR6, URZ, UR9, UR18 ;  /* 0x00000009ff063299 */ /* 0x000fc40008011612 */
[----:B------:R-:W-:Y:S02]  /*2560*/  UIMAD UR10, UR42, UR5, URZ ;  /* 0x000000052a0a72a4 */ /* 0x000fe4000f8e02ff */
[----:B------:R-:W-:Y:S02]  /*2570*/  USEL UR5, UR40, UR13, !UP2 ;  /* 0x0000000d28057287 */ /* 0x000fe4000d000000 */
[----:B------:R-:W-:Y:S02]  /*2580*/  UIMAD UR12, UR42, UR6, URZ ;  /* 0x000000062a0c72a4 */ /* 0x000fe4000f8e02ff */
[----:B------:R-:W-:Y:S02]  /*2590*/  UISETP.GE.AND UP0, UPT, UR4, UR10, UPT ;  /* 0x0000000a0400728c */ /* 0x000fe4000bf06270 */
[----:B------:R-:W-:Y:S02]  /*25a0*/  UIMAD.WIDE.U32 UR10, UR4, UR8, URZ ;  /* 0x00000008040a72a5 */ /* 0x000fe4000f8e00ff */
[----:B------:R-:W-:-:S02]  /*25b0*/  UISETP.GE.OR UP0, UPT, UR5, UR12, UP0 ;  /* 0x0000000c0500728c */ /* 0x000fc40008706670 */
        /* <DEDUP_REMOVED lines=19> */
.L_x_40:
[----:B------:R-:W3:Y:S02]  /*26f0*/  LDCU UR4, c[0x0][0xb30] ;  /* 0x00016600ff0477ac */ /* 0x000ee40008000800 */
[----:B---3--:R-:W-:-:S09]  /*2700*/  UISETP.NE.AND UP0, UPT, UR4, 0x1, UPT ;  /* 0x000000010400788c */ /* 0x008fd2000bf05270 */
[----:B------:R-:W-:Y:S05]  /*2710*/  BRA.U UP0, `(.L_x_41) ;  /* 0x0000000100447547 */ /* 0x000fea000b800000 */
[----:B------:R-:W3:Y:S01]  /*2720*/  LDCU.128 UR12, c[0x0][0xb10] ;  /* 0x00016200ff0c77ac */ /* 0x000ee20008000c00 */
[----:B------:R-:W4:Y:S01]  /*2730*/  LDCU UR10, c[0x0][0xb0c] ;  /* 0x00016180ff0a77ac */ /* 0x000f220008000800 */
[----:B------:R-:W1:Y:S01]  /*2740*/  LDCU UR6, c[0x0][0xb20] ;  /* 0x00016400ff0677ac */ /* 0x000e620008000800 */
[----:B---3--:R-:W-:Y:S02]  /*2750*/  UIMAD.WIDE.U32 UR8, UR40, UR12, URZ ;  /* 0x0000000c280872a5 */ /* 0x008fe4000f8e00ff */
[----:B------:R-:W-:Y:S02]  /*2760*/  UIMAD.WIDE.U32 UR4, UR39, UR15, URZ ;  /* 0x0000000f270472a5 */ /* 0x000fe4000f8e00ff */
[----:B----4-:R-:W-:Y:S02]  /*2770*/  UISETP.NE.AND UP2, UPT, UR10, 0x1, UPT ;  /* 0x000000010a00788c */ /* 0x010fe4000bf45270 */
[----:B------:R-:W-:Y:S01]  /*2780*/  UISETP.NE.AND UP0, UPT, UR14, 0x1, UPT ;  /* 0x000000010e00788c */ /* 0x000fe2000bf05270 */
[----:B------:R-:W-:-:S02]  /*2790*/  UMOV UR8, UR9 ;  /* 0x0000000900087c82 */ /* 0x000fc40008000000 */
[----:B------:R-:W-:Y:S01]  /*27a0*/  UMOV UR4, UR5 ;  /* 0x0000000500047c82 */ /* 0x000fe20008000000 */
[----:B------:R-:W-:Y:S02]  /*27b0*/  USHF.R.U32.HI UR13, URZ, UR13, UR8 ;  /* 0x0000000dff0d7299 */ /* 0x000fe40008011608 */
[----:B-1----:R-:W-:Y:S02]  /*27c0*/  USHF.R.U32.HI UR4, URZ, UR6, UR4 ;  /* 0x00000006ff047299 */ /* 0x002fe40008011604 */
[----:B------:R-:W-:Y:S02]  /*27d0*/  USEL UR5, UR40, UR13, !UP2 ;  /* 0x0000000d28057287 */ /* 0x000fe4000d000000 */
[----:B------:R-:W-:-:S04]  /*27e0*/  USEL UR4, UR39, UR4, !UP0 ;  /* 0x0000000427047287 */ /* 0x000fc8000c000000 */
[----:B------:R-:W-:Y:S02]  /*27f0*/  UIADD3 UR6, UPT, UPT, UR5, -UR4, URZ ;  /* 0x8000000405067290 */ /* 0x000fe4000fffe0ff */
[----:B------:R-:W-:Y:S02]  /*2800*/  UIADD3 UR4, UPT, UPT, -UR5, UR4, URZ ;  /* 0x0000000405047290 */ /* 0x000fe4000fffe1ff */
[----:B------:R-:W-:Y:S02]  /*2810*/  UIMAD UR39, UR6, UR14, UR39 ;  /* 0x0000000e062772a4 */ /* 0x000fe4000f8e0227 */
[----:B------:R-:W-:-:S12]  /*2820*/  UIMAD UR40, UR4, UR10, UR40 ;  /* 0x0000000a042872a4 */ /* 0x000fd8000f8e0228 */
.L_x_41:
[----:B------:R-:W-:Y:S01]  /*2830*/  VIADD R11, R11, 0x1 ;  /* 0x000000010b0b7836 */ /* 0x000fe20000000000 */
[----:B------:R-:W-:Y:S02]  /*2840*/  R2UR UR5, R84 ;  /* 0x00000000540572ca */ /* 0x000fe400000e0000 */
[----:B------:R-:W-:Y:S02]  /*2850*/  R2UR UR4, R83 ;  /* 0x00000000530472ca */ /* 0x000fe400000e0000 */
[C---:B------:R-:W-:Y:S02]  /*2860*/  ISETP.NE.AND P0, PT, R11.reuse, 0x2, PT ;  /* 0x000000020b00780c */ /* 0x040fe40003f05270 */
[----:B------:R-:W-:Y:S02]  /*2870*/  PLOP3.LUT P1, PT, PT, PT, PT, 0x80, 0x8 ;  /* 0x000000000008781c */ /* 0x000fe40003f2f070 */
[----:B------:R-:W-:Y:S02]  /*2880*/  SEL R3, RZ, 0x1, P0 ;  /* 0x00000001ff037807 */ /* 0x000fe40000000000 */
[----:B------:R-:W-:-:S02]  /*2890*/  SEL R11, R11, RZ, P0 ;  /* 0x000000ff0b0b7207 */ /* 0x000fc40000000000 */
[----:B------:R-:W-:Y:S01]  /*28a0*/  LOP3.LUT R10, R10, R3, RZ, 0x3c, !PT ;  /* 0x000000030a0a7212 */ /* 0x000fe200078e3cff */
[----:B------:R-:W-:Y:S02]  /*28b0*/  UIADD3 UR16, UPT, UPT, UR40, UR5, URZ ;  /* 0x0000000528107290 */ /* 0x000fe4000fffe0ff */
[----:B------:R-:W-:Y:S01]  /*28c0*/  UIADD3 UR20, UPT, UPT, UR39, UR4, URZ ;  /* 0x0000000427147290 */ /* 0x000fe2000fffe0ff */
[----:B------:R-:W-:Y:S11]  /*28d0*/  BRA.U UP1, `(.L_x_42) ;  /* 0xfffffff101447547 */ /* 0x000ff6000b83ffff */
[----:B------:R-:W-:Y:S01]  /*28e0*/  UIADD3 UR21, UPT, UPT, UR21, 0x20, URZ ;  /* 0x0000002015157890 */ /* 0x000fe2000fffe0ff */
[----:B------:R-:W-:-:S03]  /*28f0*/  SHF.L.U32 R3, R12, 0x1f, RZ ;  /* 0x0000001f0c037819 */ /* 0x000fc600000006ff */
[----:B------:R-:W-:-:S09]  /*2900*/  ULEA UR4, UR7, UR21, 0x3 ;  /* 0x0000001507047291 */ /* 0x000fd2000f8e18ff */
[----:B------:R-:W3:Y:S02]  /*2910*/  SYNCS.PHASECHK.TRANS64.TRYWAIT P0, [UR4], R3 ;  /* 0x00000003ff0075a7 */ /* 0x000ee40008001104 */
[----:B---3--:R-:W-:Y:S05]  /*2920*/  @!P0 BRA `(.L_x_43) ;  /* 0x0000006c00f48947 */ /* 0x008fea0003800000 */
.L_x_143:
[----:B------:R-:W-:-:S04]  /*2930*/  UIADD3 UR4, UPT, UPT, UR7, 0x1, URZ ;  /* 0x0000000107047890 */ /* 0x000fc8000fffe0ff */
[----:B------:R-:W-:-:S04]  /*2940*/  UISETP.NE.AND UP0, UPT, UR4, 0x4, UPT ;  /* 0x000000040400788c */ /* 0x000fc8000bf05270 */
[----:B------:R-:W-:Y:S02]  /*2950*/  USEL UR6, URZ, 0x1, UP0 ;  /* 0x00000001ff067887 */ /* 0x000fe40008000000 */
[----:B------:R-:W-:-:S04]  /*2960*/  USEL UR4, UR4, URZ, UP0 ;  /* 0x000000ff04047287 */ /* 0x000fc80008000000 */
[----:B------:R-:W-:Y:S01]  /*2970*/  ULEA UR5, UR4, UR21, 0x3 ;  /* 0x0000001504057291 */ /* 0x000fe2000f8e18ff */
[----:B------:R-:W-:-:S04]  /*2980*/  LOP3.LUT R2, R12, UR6, RZ, 0x3c, !PT ;  /* 0x000000060c027c12 */ /* 0x000fc8000f8e3cff */
[----:B-1----:R-:W-:-:S04]  /*2990*/  SHF.L.U32 R3, R2, 0x1f, RZ ;  /* 0x0000001f02037819 */ /* 0x002fc800000006ff */
[----:B------:R-:W1:Y:S02]  /*29a0*/  SYNCS.PHASECHK.TRANS64.TRYWAIT P0, [UR5], R3 ;  /* 0x00000003ff0075a7 */ /* 0x000e640008001105 */
[----:B-1----:R-:W-:Y:S05]  /*29b0*/  @!P0 BRA `(.L_x_44) ;  /* 0x0000006c00e88947 */ /* 0x002fea0003800000 */
.L_x_145:
        /* <DEDUP_REMOVED lines=9> */
.L_x_147:
[----:B------:R-:W-:-:S04]  /*2a50*/  UIADD3 UR4, UPT, UPT, UR4, 0x1, URZ ;  /* 0x0000000104047890 */ /* 0x000fc8000fffe0ff */
[----:B------:R-:W-:-:S04]  /*2a60*/  UISETP.NE.AND UP0, UPT, UR4, 0x4, UPT ;  /* 0x000000040400788c */ /* 0x000fc8000bf05270 */
[----:B------:R-:W-:Y:S02]  /*2a70*/  USEL UR5, URZ, 0x1, UP0 ;  /* 0x00000001ff057887 */ /* 0x000fe40008000000 */
[----:B------:R-:W-:-:S04]  /*2a80*/  USEL UR4, UR4, URZ, UP0 ;  /* 0x000000ff04047287 */ /* 0x000fc80008000000 */
[----:B------:R-:W-:Y:S01]  /*2a90*/  ULEA UR4, UR4, UR21, 0x3 ;  /* 0x0000001504047291 */ /* 0x000fe2000f8e18ff */
[----:B-1----:R-:W-:-:S04]  /*2aa0*/  LOP3.LUT R3, R2, UR5, RZ, 0x3c, !PT ;  /* 0x0000000502037c12 */ /* 0x002fc8000f8e3cff */
[----:B------:R-:W-:Y:S01]  /*2ab0*/  SHF.L.U32 R3, R3, 0x1f, RZ ;  /* 0x0000001f03037819 */ /* 0x000fe200000006ff */
[----:B------:R-:W-:-:S07]  /*2ac0*/  IMAD.U32 R0, RZ, RZ, UR4 ;  /* 0x00000004ff007e24 */ /* 0x000fce000f8e00ff */
.L_x_46:
[----:B-1----:R1:W3:Y:S02]  /*2ad0*/  SYNCS.PHASECHK.TRANS64.TRYWAIT P0, [R0+URZ], R3 ;  /* 0x00000003000075a7 */ /* 0x0022e400080011ff */
[----:B---3--:R-:W-:Y:S05]  /*2ae0*/  @!P0 NANOSLEEP.SYNCS 0x989680 ;  /* 0x009896800000895d */ /* 0x008fea0003900000 */
[----:B------:R-:W3:Y:S02]  /*2af0*/  @!P0 SYNCS.PHASECHK.TRANS64 P0, [R0+URZ], R3 ;  /* 0x00000003000085a7 */ /* 0x000ee400080010ff */
[----:B--23--:R-:W-:Y:S05]  /*2b00*/  @P0 EXIT ;  /* 0x000000000000094d */ /* 0x00cfea0003800000 */
[----:B------:R-:W-:Y:S05]  /*2b10*/  BRA `(.L_x_46) ;  /* 0xfffffffc00ec7947 */ /* 0x000fea000383ffff */
.L_x_22:
[----:B------:R-:W2:Y:S02]  /*2b20*/  S2UR UR4, SR_CgaCtaId ;  /* 0x00000000000479c3 */ /* 0x000ea40000008800 */
[----:B--2---:R-:W-:-:S04]  /*2b30*/  UISETP.NE.AND UP0, UPT, UR4, URZ, UPT ;  /* 0x000000ff0400728c */ /* 0x004fc8000bf05270 */
[----:B------:R-:W-:-:S09]  /*2b40*/  UISETP.NE.OR UP0, UPT, UR17, 0x1, UP0 ;  /* 0x000000011100788c */ /* 0x000fd20008705670 */
[----:B------:R-:W-:Y:S05]  /*2b50*/  BRA.U UP0, `(.L_x_47) ;  /* 0x00000005004c7547 */ /* 0x000fea000b800000 */
[----:B------:R-:W2:Y:S01]  /*2b60*/  S2UR UR5, SR_CgaCtaId ;  /* 0x00000000000579c3 */ /* 0x000ea20000008800 */
[----:B------:R-:W-:Y:S01]  /*2b70*/  UMOV UR4, 0x400 ;  /* 0x0000040000047882 */ /* 0x000fe20000000000 */
[----:B------:R-:W-:Y:S01]  /*2b80*/  ISETP.GE.U32.AND P2, PT, R0, 0x4, PT ;  /* 0x000000040000780c */ /* 0x000fe20003f46070 */
[----:B------:R-:W-:Y:S01]  /*2b90*/  IMAD.MOV.U32 R12, RZ, RZ, 0x1 ;  /* 0x00000001ff0c7424 */ /* 0x000fe200078e00ff */
[----:B------:R-:W-:Y:S02]  /*2ba0*/  CS2R R10, SRZ ;  /* 0x00000000000a7805 */ /* 0x000fe4000001ff00 */
[----:B------:R-:W-:Y:S01]  /*2bb0*/  CS2R R8, SRZ ;  /* 0x0000000000087805 */ /* 0x000fe2000001ff00 */
[----:B--2---:R-:W-:-:S03]  /*2bc0*/  ULEA UR6, UR5, UR4, 0x18 ;  /* 0x0000000405067291 */ /* 0x004fc6000f8ec0ff */
[----:B------:R-:W-:-:S09]  /*2bd0*/  UMOV UR5, URZ ;  /* 0x000000ff00057c82 */ /* 0x000fd20008000000 */
.L_x_51:
[----:B------:R-:W-:Y:S02]  /*2be0*/  LEA R2, R8, UR6, 0x3 ;  /* 0x0000000608027c11 */ /* 0x000fe4000f8e18ff */
[----:B------:R-:W-:-:S03]  /*2bf0*/  SHF.L.U32 R5, R9, 0x1f, RZ ;  /* 0x0000001f09057819 */ /* 0x000fc600000006ff */
[----:B------:R-:W-:Y:S01]  /*2c00*/  VIADD R4, R2, 0x100 ;  /* 0x0000010002047836 */ /* 0x000fe20000000000 */
[----:B------:R-:W2:Y:S02]  /*2c10*/  SYNCS.PHASECHK.TRANS64.TRYWAIT P0, [R2+URZ+0xf0], R5 ;  /* 0x0000f005020075a7 */ /* 0x000ea400080011ff */
[----:B--2---:R-:W-:Y:S05]  /*2c20*/  @!P0 BRA `(.L_x_48) ;  /* 0x0000006c007c8947 */ /* 0x004fea0003800000 */
.L_x_148:
[----:B------:R-:W-:Y:S01]  /*2c30*/  ULEA UR4, UR5, UR6, 0x3 ;  /* 0x0000000605047291 */ /* 0x000fe2000f8e18ff */
[----:B------:R-:W-:Y:S02]  /*2c40*/  PRMT R4, RZ, 0x654, R4 ;  /* 0x00000654ff047816 */ /* 0x000fe40000000004 */
[----:B--2---:R-:W-:Y:S01]  /*2c50*/  SHF.L.U32 R5, R12, 0x1f, RZ ;  /* 0x0000001f0c057819 */ /* 0x004fe200000006ff */
[----:B------:R-:W-:Y:S01]  /*2c60*/  UIADD3 UR7, UPT, UPT, UR4, 0x90, URZ ;  /* 0x0000009004077890 */ /* 0x000fe2000fffe0ff */
[----:B------:R2:W-:Y:S05]  /*2c70*/  SYNCS.ARRIVE.TRANS64.RED.A1T0 RZ, [R4+URZ], RZ ;  /* 0x000000ff04ff79a7 */ /* 0x0005ea00081004ff */
[----:B------:R-:W-:Y:S01]  /*2c80*/  IMAD.U32 R7, RZ, RZ, UR7 ;  /* 0x00000007ff077e24 */ /* 0x000fe2000f8e00ff */
[----:B------:R-:W3:Y:S04]  /*2c90*/  SYNCS.PHASECHK.TRANS64.TRYWAIT P0, [UR4+0xa0], R5 ;  /* 0x0000a005ff0075a7 */ /* 0x000ee80008001104 */
[----:B------:R-:W-:Y:S01]  /*2ca0*/  PRMT R6, R0, 0x654, R7 ;  /* 0x0000065400067816 */ /* 0x000fe20000000007 */
[----:B--2---:R-:W-:Y:S01]  /*2cb0*/  @!P2 IMAD.MOV.U32 R4, RZ, RZ, 0x10 ;  /* 0x00000010ff04a424 */ /* 0x004fe200078e00ff */
[----:B---3--:R-:W-:Y:S06]  /*2cc0*/  @!P0 BRA `(.L_x_49) ;  /* 0x0000006c00688947 */ /* 0x008fec0003800000 */
.L_x_150:
[----:B------:R-:W-:Y:S01]  /*2cd0*/  ULEA UR8, UR5, UR6, 0x4 ;  /* 0x0000000605087291 */ /* 0x000fe2000f8e20ff */
[----:B------:R-:W-:Y:S01]  /*2ce0*/  SEL R3, R6, R3, !P2 ;  /* 0x0000000306037207 */ /* 0x000fe20005000000 */
[----:B------:R-:W-:Y:S01]  /*2cf0*/  UIADD3 UR9, UPT, UPT, UR4, 0x90, URZ ;  /* 0x0000009004097890 */ /* 0x000fe2000fffe0ff */
[----:B--2---:R-:W-:Y:S01]  /*2d00*/  LEA R2, R11, UR6, 0x3 ;  /* 0x000000060b027c11 */ /* 0x004fe2000f8e18ff */
[----:B------:R-:W-:Y:S01]  /*2d10*/  UIADD3 UR8, UPT, UPT, UR8, 0x120, URZ ;  /* 0x0000012008087890 */ /* 0x000fe2000fffe0ff */
[----:B------:R-:W-:Y:S01]  /*2d20*/  SHF.L.U32 R5, R10, 0x1f, RZ ;  /* 0x0000001f0a057819 */ /* 0x000fe200000006ff */
[----:B------:R2:W-:Y:S01]  /*2d30*/  @!P2 SYNCS.ARRIVE.TRANS64.RED RZ, [R3+URZ], R4 ;  /* 0x0000000403ffa9a7 */ /* 0x0005e200080004ff */
[----:B------:R-:W-:Y:S01]  /*2d40*/  UIADD3 UR4, UPT, UPT, UR5, 0x1, URZ ;  /* 0x0000000105047890 */ /* 0x000fe2000fffe0ff */
[----:B------:R-:W-:-:S03]  /*2d50*/  VIADD R8, R8, 0x1 ;  /* 0x0000000108087836 */ /* 0x000fc60000000000 */
[----:B------:R-:W-:Y:S02]  /*2d60*/  UISETP.NE.AND UP0, UPT, UR4, 0x2, UPT ;  /* 0x000000020400788c */ /* 0x000fe4000bf05270 */
[----:B------:R-:W-:Y:S06]  /*2d70*/  UGETNEXTWORKID.BROADCAST [UR8], [UR9] ;  /* 0x00000000080073ca */ /* 0x000fec0008000100 */
[----:B------:R-:W-:Y:S01]  /*2d80*/  USEL UR7, URZ, 0x1, UP0 ;  /* 0x00000001ff077887 */ /* 0x000fe20008000000 */
[----:B------:R-:W-:Y:S01]  /*2d90*/  ISETP.NE.AND P0, PT, R8, 0x2, PT ;  /* 0x000000020800780c */ /* 0x000fe20003f05270 */
[----:B------:R-:W-:Y:S01]  /*2da0*/  USEL UR5, UR4, URZ, UP0 ;  /* 0x000000ff04057287 */ /* 0x000fe20008000000 */
[----:B------:R-:W3:Y:S03]  /*2db0*/  SYNCS.PHASECHK.TRANS64.TRYWAIT P1, [R2+URZ+0x90], R5 ;  /* 0x00009005020075a7 */ /* 0x000ee600080211ff */
[----:B------:R-:W-:Y:S01]  /*2dc0*/  LOP3.LUT R12, R12, UR7, RZ, 0x3c, !PT ;  /* 0x000000070c0c7c12 */ /* 0x000fe2000f8e3cff */
[----:B--23--:R-:W-:Y:S07]  /*2dd0*/  @!P1 BRA `(.L_x_50) ;  /* 0x0000006c003c9947 */ /* 0x00cfee0003800000 */
.L_x_151:
[C---:B------:R-:W-:Y:S01]  /*2de0*/  LEA R4, R11.reuse, UR6, 0x4 ;  /* 0x000000060b047c11 */ /* 0x040fe2000f8e20ff */
[----:B--2---:R-:W-:Y:S01]  /*2df0*/  VIADD R2, R2, 0xa0 ;  /* 0x000000a002027836 */ /* 0x004fe20000000000 */
[----:B------:R-:W-:Y:S01]  /*2e00*/  SEL R8, R8, RZ, P0 ;  /* 0x000000ff08087207 */ /* 0x000fe20000000000 */
[----:B------:R-:W-:-:S03]  /*2e10*/  VIADD R11, R11, 0x1 ;  /* 0x000000010b0b7836 */ /* 0x000fc60000000000 */
[----:B------:R-:W2:Y:S01]  /*2e20*/  LDS.128 R4, [R4+0x120] ;  /* 0x0001200004047984 */ /* 0x000ea20000000c00 */
[----:B------:R-:W-:Y:S02]  /*2e30*/  PRMT R2, RZ, 0x654, R2 ;  /* 0x00000654ff027816 */ /* 0x000fe40000000002 */
[C---:B------:R-:W-:Y:S01]  /*2e40*/  ISETP.NE.AND P1, PT, R11.reuse, 0x2, PT ;  /* 0x000000020b00780c */ /* 0x040fe20003f25270 */
[----:B------:R-:W-:Y:S01]  /*2e50*/  @!PT LDS RZ, [RZ] ;  /* 0x00000000fffff984 */ /* 0x000fe20000000800 */
[----:B------:R-:W-:Y:S01]  /*2e60*/  @!PT LDS RZ, [RZ] ;  /* 0x00000000fffff984 */ /* 0x000fe20000000800 */
[----:B------:R-:W-:Y:S01]  /*2e70*/  @!PT LDS RZ, [RZ] ;  /* 0x00000000fffff984 */ /* 0x000fe20000000800 */
[----:B------:R-:W-:Y:S01]  /*2e80*/  @!PT LDS RZ, [RZ] ;  /* 0x00000000fffff984 */ /* 0x000fe20000000800 */
[----:B------:R3:W-:Y:S06]  /*2e90*/  MEMBAR.ALL.CTA ;  /* 0x0000000000007992 */ /* 0x0007ec0000008000 */
[----:B---3--:R-:W3:Y:S01]  /*2ea0*/  FENCE.VIEW.ASYNC.S ;  /* 0x00000000000073c6 */ /* 0x008ee20000000000 */
[----:B------:R-:W-:Y:S01]  /*2eb0*/  SEL R11, R11, RZ, P1 ;  /* 0x000000ff0b0b7207 */ /* 0x000fe20000800000 */
[----:B---3--:R3:W-:Y:S01]  /*2ec0*/  SYNCS.ARRIVE.TRANS64.RED.A1T0 RZ, [R2+URZ], RZ ;  /* 0x000000ff02ff79a7 */ /* 0x0087e200081004ff */
[----:B--2---:R-:W-:-:S02]  /*2ed0*/  LOP3.LUT P3, RZ, R6, 0x1, RZ, 0xc0, !PT ;  /* 0x0000000106ff7812 */ /* 0x004fc4000786c0ff */
[----:B------:R-:W-:-:S04]  /*2ee0*/  SEL R5, RZ, 0x1, P1 ;  /* 0x00000001ff057807 */ /* 0x000fc80000800000 */
[----:B------:R-:W-:Y:S02]  /*2ef0*/  LOP3.LUT R10, R10, R5, RZ, 0x3c, !PT ;  /* 0x000000050a0a7212 */ /* 0x000fe400078e3cff */
[----:B---3--:R-:W-:-:S04]  /*2f00*/  SEL R2, RZ, 0x1, P0 ;  /* 0x00000001ff027807 */ /* 0x008fc80000000000 */
[----:B------:R-:W-:Y:S01]  /*2f10*/  LOP3.LUT R9, R9, R2, RZ, 0x3c, !PT ;  /* 0x0000000209097212 */ /* 0x000fe200078e3cff */
[----:B------:R-:W-:Y:S06]  /*2f20*/  @P3 BRA `(.L_x_51) ;  /* 0xfffffffc002c3947 */ /* 0x000fec000383ffff */
[----:B------:R-:W-:Y:S01]  /*2f30*/  ULEA UR4, UR5, UR6, 0x3 ;  /* 0x0000000605047291 */ /* 0x000fe2000f8e18ff */
[----:B------:R-:W-:-:S08]  /*2f40*/  SHF.L.U32 R3, R12, 0x1f, RZ ;  /* 0x0000001f0c037819 */ /* 0x000fd000000006ff */
[----:B------:R-:W2:Y:S02]  /*2f50*/  SYNCS.PHASECHK.TRANS64 P0, [UR4+0xa0], R3 ;  /* 0x0000a003ff0075a7 */ /* 0x000ea40008001004 */
[----:B--2---:R-:W-:Y:S05]  /*2f60*/  @P0 BRA `(.L_x_52) ;  /* 0x0000000000080947 */ /* 0x004fea0003800000 */
[----:B------:R-:W2:Y:S02]  /*2f70*/  SYNCS.PHASECHK.TRANS64.TRYWAIT P0, [UR4+0xa0], R3 ;  /* 0x0000a003ff0075a7 */ /* 0x000ea40008001104 */
[----:B--2---:R-:W-:Y:S05]  /*2f80*/  @!P0 BRA `(.L_x_53) ;  /* 0x0000006800e48947 */ /* 0x004fea0003800000 */
.L_x_52:
[----:B------:R-:W-:-:S04]  /*2f90*/  UIADD3 UR7, UPT, UPT, UR5, 0x1, URZ ;  /* 0x0000000105077890 */ /* 0x000fc8000fffe0ff */
[----:B------:R-:W-:-:S04]  /*2fa0*/  UISETP.NE.AND UP0, UPT, UR7, 0x2, UPT ;  /* 0x000000020700788c */ /* 0x000fc8000bf05270 */
[----:B------:R-:W-:Y:S02]  /*2fb0*/  USEL UR8, URZ, 0x1, UP0 ;  /* 0x00000001ff087887 */ /* 0x000fe40008000000 */
[----:B------:R-:W-:-:S04]  /*2fc0*/  USEL UR7, UR7, URZ, UP0 ;  /* 0x000000ff07077287 */ /* 0x000fc80008000000 */
[----:B------:R-:W-:Y:S01]  /*2fd0*/  ULEA UR7, UR7, UR6, 0x3 ;  /* 0x0000000607077291 */ /* 0x000fe2000f8e18ff */
[----:B--2---:R-:W-:-:S04]  /*2fe0*/  LOP3.LUT R3, R12, UR8, RZ, 0x3c, !PT ;  /* 0x000000080c037c12 */ /* 0x004fc8000f8e3cff */
[----:B------:R-:W-:-:S04]  /*2ff0*/  SHF.L.U32 R0, R3, 0x1f, RZ ;  /* 0x0000001f03007819 */ /* 0x000fc800000006ff */
[----:B------:R-:W2:Y:S02]  /*3000*/  SYNCS.PHASECHK.TRANS64 P0, [UR7+0xa0], R0 ;  /* 0x0000a000ff0075a7 */ /* 0x000ea40008001007 */
[----:B-12---:R-:W-:Y:S05]  /*3010*/  @P0 EXIT ;  /* 0x000000000000094d */ /* 0x006fea0003800000 */
[----:B------:R-:W-:Y:S02]  /*3020*/  SHF.L.U32 R3, R3, 0x1f, RZ ;  /* 0x0000001f03037819 */ /* 0x000fe400000006ff */
[----:B------:R-:W-:-:S07]  /*3030*/  MOV R0, UR7 ;  /* 0x0000000700007c02 */ /* 0x000fce0008000f00 */
.L_x_54:
[----:B-1----:R1:W2:Y:S02]  /*3040*/  SYNCS.PHASECHK.TRANS64.TRYWAIT P0, [R0+URZ+0xa0], R3 ;  /* 0x0000a003000075a7 */ /* 0x0022a400080011ff */
[----:B--2---:R-:W-:Y:S05]  /*3050*/  @!P0 NANOSLEEP.SYNCS 0x989680 ;  /* 0x009896800000895d */ /* 0x004fea0003900000 */
[----:B------:R-:W2:Y:S02]  /*3060*/  @!P0 SYNCS.PHASECHK.TRANS64 P0, [R0+URZ+0xa0], R3 ;  /* 0x0000a003000085a7 */ /* 0x000ea400080010ff */
[----:B--2---:R-:W-:Y:S05]  /*3070*/  @P0 EXIT ;  /* 0x000000000000094d */ /* 0x004fea0003800000 */
[----:B------:R-:W-:Y:S05]  /*3080*/  BRA `(.L_x_54) ;  /* 0xfffffffc00ec7947 */ /* 0x000fea000383ffff */
.L_x_47:
[----:B------:R-:W-:Y:S05]  /*3090*/  BRA.U UP4, `(.L_x_55) ;  /* 0x0000000d04d87547 */ /* 0x000fea000b800000 */
[----:B------:R-:W2:Y:S01]  /*30a0*/  S2UR UR7, SR_CgaCtaId ;  /* 0x00000000000779c3 */ /* 0x000ea20000008800 */
[----:B------:R-:W-:Y:S01]  /*30b0*/  UMOV UR4, 0x40 ;  /* 0x0000004000047882 */ /* 0x000fe20000000000 */
[----:B------:R-:W-:Y:S01]  /*30c0*/  NOP ;  /* 0x0000000000007918 */ /* 0x000fe20000000000 */
[----:B------:R-:W-:Y:S01]  /*30d0*/  UMOV UR6, 0x400 ;  /* 0x0000040000067882 */ /* 0x000fe20000000000 */
[----:B--2---:R-:W-:Y:S02]  /*30e0*/  ULEA UR5, UR7, UR4, 0x18 ;  /* 0x0000000407057291 */ /* 0x004fe4000f8ec0ff */
[----:B------:R-:W-:-:S07]  /*30f0*/  ULEA UR6, UR7, UR6, 0x18 ;  /* 0x0000000607067291 */ /* 0x000fce000f8ec0ff */
[----:B------:R-:W2:Y:S02]  /*3100*/  LDS.U8 R0, [UR5+0x1c] ;  /* 0x00001c05ff007984 */ /* 0x000ea40008000000 */
[----:B--2---:R-:W-:-:S13]  /*3110*/  ISETP.NE.AND P0, PT, R0, RZ, PT ;  /* 0x000000ff0000720c */ /* 0x004fda0003f05270 */
[----:B------:R-:W-:Y:S05]  /*3120*/  @P0 BRA `(.L_x_56) ;  /* 0x0000000000580947 */ /* 0x000fea0003800000 */
[----:B------:R-:W-:-:S13]  /*3130*/  ELECT P0, URZ, PT ;  /* 0x0000000000ff782f */ /* 0x000fda0003800000 */
[----:B------:R-:W-:Y:S05]  /*3140*/  @!P0 BRA `(.L_x_57) ;  /* 0x0000000000608947 */ /* 0x000fea0003800000 */
[----:B------:R-:W-:Y:S01]  /*3150*/  UMOV UR4, 0x10 ;  /* 0x0000001000047882 */ /* 0x000fe20000000000 */
[----:B------:R-:W-:Y:S01]  /*3160*/  HFMA2 R0, -RZ, RZ, 0, 5.9604644775390625e-08 ;  /* 0x00000001ff007431 */ /* 0x000fe200000001ff */
[----:B------:R-:W-:-:S03]  /*3170*/  MOV R3, 0xffff ;  /* 0x0000ffff00037802 */ /* 0x000fc60000000f00 */
[----:B------:R-:W-:Y:S04]  /*3180*/  DEPBAR.LE SB2, 0x36 ;  /* 0x0000ad800000791a */ /* 0x000fe80000000000 */
[----:B------:R-:W2:Y:S02]  /*3190*/  UTCATOMSWS.FIND_AND_SET.ALIGN UP0, UR4, UR4 ;  /* 0x00000004000475e3 */ /* 0x000ea40008000800 */
[----:B--2---:R-:W-:Y:S01]  /*31a0*/  MOV R4, UR4 ;  /* 0x0000000400047c02 */ /* 0x004fe20008000f00 */
[----:B------:R-:W-:Y:S06]  /*31b0*/  BRA.U UP0, `(.L_x_58) ;  /* 0x0000000100187547 */ /* 0x000fec000b800000 */
.L_x_59:
[----:B------:R-:W-:Y:S05]  /*31c0*/  NANOSLEEP 0x64 ;  /* 0x000000640000795d */ /* 0x000fea0003800000 */
[----:B------:R-:W-:-:S05]  /*31d0*/  UMOV UR4, 0x10 ;  /* 0x0000001000047882 */ /* 0x000fca0000000000 */
[----:B------:R-:W-:Y:S04]  /*31e0*/  DEPBAR.LE SB2, 0x36 ;  /* 0x0000ad800000791a */ /* 0x000fe80000000000 */
[----:B------:R-:W2:Y:S02]  /*31f0*/  UTCATOMSWS.FIND_AND_SET.ALIGN UP0, UR4, UR4 ;  /* 0x00000004000475e3 */ /* 0x000ea40008000800 */
[----:B--2---:R-:W-:Y:S01]  /*3200*/  MOV R4, UR4 ;  /* 0x0000000400047c02 */ /* 0x004fe20008000f00 */
[----:B------:R-:W-:Y:S05]  /*3210*/  BRA.U !UP0, `(.L_x_59) ;  /* 0xfffffffd08e87547 */ /* 0x000fea000b83ffff */
.L_x_58:
[-C--:B------:R-:W-:Y:S02]  /*3220*/  SHF.L.U32 R3, R3, R4.reuse, RZ ;  /* 0x0000000403037219 */ /* 0x080fe400000006ff */
[----:B------:R-:W-:Y:S01]  /*3230*/  SHF.L.U32 R0, R0, R4, RZ ;  /* 0x0000000400007219 */ /* 0x000fe200000006ff */
[----:B------:R-:W-:Y:S02]  /*3240*/  IMAD.SHL.U32 R4, R4, 0x20, RZ ;  /* 0x0000002004047824 */ /* 0x000fe400078e00ff */
[----:B------:R2:W-:Y:S04]  /*3250*/  ATOMS.OR RZ, [UR5+0x14], R3 ;  /* 0x00001403ffff798c */ /* 0x0005e8000b000005 */
[----:B------:R2:W-:Y:S04]  /*3260*/  ATOMS.OR RZ, [UR5+0x18], R0 ;  /* 0x00001800ffff798c */ /* 0x0005e8000b000005 */
[----:B------:R2:W-:Y:S01]  /*3270*/  STS [UR6+0x140], R4 ;  /* 0x00014004ff007988 */ /* 0x0005e20008000806 */
[----:B------:R-:W-:Y:S05]  /*3280*/  BRA `(.L_x_57) ;  /* 0x0000000000107947 */ /* 0x000fea0003800000 */
.L_x_56:
[----:B------:R-:W-:Y:S02]  /*3290*/  MOV R0, 0xffffffff ;  /* 0xffffffff00007802 */ /* 0x000fe40000000f00 */
[----:B------:R-:W-:-:S03]  /*32a0*/  MOV R4, 0x32d0 ;  /* 0x000032d000047802 */ /* 0x000fc60000000f00 */
[----:B------:R2:W-:Y:S04]  /*32b0*/  STS [UR6+0x140], R0 ;  /* 0x00014000ff007988 */ /* 0x0005e80008000806 */
[----:B-12--5:R-:W-:Y:S05]  /*32c0*/  CALL.REL.NOINC `($__internal_1_$__cuda_sm10x_tcgen05_guardrail_trap_phase_invalid_during_alloc) ;  /* 0x00000070002c7944 */ /* 0x026fea0003c00000 */
.L_x_57:
[----:B------:R-:W-:Y:S05]  /*32d0*/  WARPSYNC.ALL ;  /* 0x0000000000007948 */ /* 0x000fea0003800000 */
[----:B------:R-:W3:Y:S01]  /*32e0*/  S2UR UR4, SR_CgaCtaId ;  /* 0x00000000000479c3 */ /* 0x000ee20000008800 */
[----:B------:R-:W-:Y:S01]  /*32f0*/  UMOV UR26, 0x400 ;  /* 0x00000400001a7882 */ /* 0x000fe20000000000 */
[----:B------:R-:W-:-:S06]  /*3300*/  NOP ;  /* 0x0000000000007918 */ /* 0x000fcc0000000000 */
[----:B------:R-:W-:Y:S06]  /*3310*/  BAR.ARV 0x6, 0xa0 ;  /* 0x0182800000007b1d */ /* 0x000fec0000002000 */
[----:B------:R-:W4:Y:S01]  /*3320*/  LDCU UR5, c[0x0][0x38c] ;  /* 0x00007180ff0577ac */ /* 0x000f220008000800 */
[----:B------:R-:W-:Y:S01]  /*3330*/  LOP3.LUT R2, R2, 0xffff, RZ, 0xc0, !PT ;  /* 0x0000ffff02027812 */ /* 0x000fe200078ec0ff */
[----:B------:R-:W-:Y:S01]  /*3340*/  IMAD.MOV.U32 R11, RZ, RZ, 0x1 ;  /* 0x00000001ff0b7424 */ /* 0x000fe200078e00ff */
[----:B------:R-:W-:Y:S01]  /*3350*/  CS2R R8, SRZ ;  /* 0x0000000000087805 */ /* 0x000fe2000001ff00 */
[----:B------:R-:W1:Y:S01]  /*3360*/  LDCU UR7, c[0x0][0x38c] ;  /* 0x00007180ff0777ac */ /* 0x000e620008000800 */
[----:B------:R-:W-:Y:S01]  /*3370*/  R2UR UR27, R2 ;  /* 0x00000000021b72ca */ /* 0x000fe200000e0000 */
[----:B------:R-:W-:Y:S01]  /*3380*/  IMAD.MOV.U32 R10, RZ, RZ, RZ ;  /* 0x000000ffff0a7224 */ /* 0x000fe200078e00ff */
[----:B------:R-:W-:Y:S01]  /*3390*/  UMOV UR30, URZ ;  /* 0x000000ff001e7c82 */ /* 0x000fe20008000000 */
[----:B------:R-:W-:Y:S01]  /*33a0*/  UMOV UR24, URZ ;  /* 0x000000ff00187c82 */ /* 0x000fe20008000000 */
[----:B---3--:R-:W-:Y:S01]  /*33b0*/  ULEA UR26, UR4, UR26, 0x18 ;  /* 0x0000001a041a7291 */ /* 0x008fe2000f8ec0ff */
[----:B------:R-:W-:Y:S01]  /*33c0*/  UMOV UR38, 0x0 ;  /* 0x0000000000267882 */ /* 0x000fe20000000000 */
[----:B------:R-:W-:-:S02]  /*33d0*/  UMOV UR39, 0x4400010 ;  /* 0x0440001000277882 */ /* 0x000fc40000000000 */
[----:B------:R-:W-:Y:S02]  /*33e0*/  UIADD3 UR4, UPT, UPT, UR26, 0x8800, URZ ;  /* 0x000088001a047890 */ /* 0x000fe4000fffe0ff */
[----:B------:R-:W-:Y:S02]  /*33f0*/  UIADD3 UR6, UPT, UPT, UR26, 0x10800, URZ ;  /* 0x000108001a067890 */ /* 0x000fe4000fffe0ff */
[----:B----4-:R-:W-:Y:S01]  /*3400*/  UIADD3 UR5, UPT, UPT, UR5, 0x3f, URZ ;  /* 0x0000003f05057890 */ /* 0x010fe2000fffe0ff */
[----:B--2---:R-:W2:Y:S01]  /*3410*/  LDS R0, [UR26+0x140] ;  /* 0x0001401aff007984 */ /* 0x004ea20008000800 */
[----:B-1----:R-:W-:Y:S01]  /*3420*/  UMOV UR36, 0x0 ;  /* 0x0000000000247882 */ /* 0x002fe20000000000 */
[----:B------:R-:W-:Y:S01]  /*3430*/  UMOV UR37, 0x4400010 ;  /* 0x0440001000257882 */ /* 0x000fe20000000000 */
[----:B------:R-:W-:Y:S02]  /*3440*/  USHF.R.S32.HI UR40, URZ, 0x1f, UR5 ;  /* 0x0000001fff287899 */ /* 0x000fe40008011405 */
[----:B------:R-:W-:-:S02]  /*3450*/  UISETP.GE.AND UP4, UPT, UR7, 0x1, UPT ;  /* 0x000000010700788c */ /* 0x000fc4000bf86270 */
[----:B------:R-:W-:Y:S02]  /*3460*/  ULEA.HI UR40, UR40, UR5, URZ, 0x6 ;  /* 0x0000000528287291 */ /* 0x000fe4000f8f30ff */
[----:B------:R-:W-:Y:S02]  /*3470*/  USHF.R.U32.HI UR5, URZ, 0x4, UR4 ;  /* 0x00000004ff057899 */ /* 0x000fe40008011604 */
[----:B------:R-:W-:Y:S02]  /*3480*/  USHF.R.S32.HI UR40, URZ, 0x6, UR40 ;  /* 0x00000006ff287899 */ /* 0x000fe40008011428 */
[----:B------:R-:W-:Y:S02]  /*3490*/  USHF.R.U32.HI UR4, URZ, 0x4, UR6 ;  /* 0x00000004ff047899 */ /* 0x000fe40008011606 */
[----:B------:R-:W-:Y:S02]  /*34a0*/  UISETP.LT.AND UP0, UPT, UR40, 0x1, UPT ;  /* 0x000000012800788c */ /* 0x000fe4000bf01270 */
[----:B------:R-:W-:-:S02]  /*34b0*/  ULOP3.LUT UR5, UR5, 0x3fff, URZ, 0xc0, !UPT ;  /* 0x00003fff05057892 */ /* 0x000fc4000f8ec0ff */
[----:B------:R-:W-:Y:S02]  /*34c0*/  ULOP3.LUT UR4, UR4, 0x3fff, URZ, 0xc0, !UPT ;  /* 0x00003fff04047892 */ /* 0x000fe4000f8ec0ff */
[----:B------:R-:W-:Y:S02]  /*34d0*/  USEL UR41, UR40, 0x1, !UP0 ;  /* 0x0000000128297887 */ /* 0x000fe4000c000000 */
[----:B------:R-:W-:Y:S02]  /*34e0*/  ULOP3.LUT UR28, UR5, 0x10000, URZ, 0xfc, !UPT ;  /* 0x00010000051c7892 */ /* 0x000fe4000f8efcff */
[----:B------:R-:W-:Y:S02]  /*34f0*/  ULOP3.LUT UR29, UR4, 0x10000, URZ, 0xfc, !UPT ;  /* 0x00010000041d7892 */ /* 0x000fe4000f8efcff */
[----:B------:R-:W-:Y:S01]  /*3500*/  UIADD3 UR41, UPT, UPT, -UR41, URZ, URZ ;  /* 0x000000ff29297290 */ /* 0x000fe2000fffe1ff */
[----:B------:R-:W-:Y:S01]  /*3510*/  UMOV UR34, 0x0 ;  /* 0x0000000000227882 */ /* 0x000fe20000000000 */
[----:B------:R-:W-:Y:S01]  /*3520*/  UMOV UR35, 0x4400010 ;  /* 0x0440001000237882 */ /* 0x000fe20000000000 */
[----:B------:R-:W-:Y:S01]  /*3530*/  UMOV UR32, 0x0 ;  /* 0x0000000000207882 */ /* 0x000fe20000000000 */
[----:B------:R-:W-:Y:S01]  /*3540*/  UMOV UR33, 0x4400010 ;  /* 0x0440001000217882 */ /* 0x000fe20000000000 */
[----:B--2---:R-:W-:-:S15]  /*3550*/  R2UR UR42, R0 ;  /* 0x00000000002a72ca */ /* 0x004fde00000e0000 */
.L_x_66:
[----:B------:R-:W-:Y:S02]  /*3560*/  LEA R0, R10, UR26, 0x3 ;  /* 0x0000001a0a007c11 */ /* 0x000fe4000f8e18ff */
[----:B------:R-:W-:Y:S02]  /*3570*/  SHF.L.U32 R5, R9, 0x1f, RZ ;  /* 0x0000001f09057819 */ /* 0x000fe400000006ff */
[----:B------:R-:W-:Y:S01]  /*3580*/  PLOP3.LUT P0, PT, PT, PT, UP4, 0x80, 0x8 ;  /* 0x000000000008781c */ /* 0x000fe20003f0f048 */
[----:B------:R-:W-:Y:S01]  /*3590*/  VIADD R3, R0, 0xa0 ;  /* 0x000000a000037836 */ /* 0x000fe20000000000 */
[----:B-1----:R-:W1:Y:S02]  /*35a0*/  SYNCS.PHASECHK.TRANS64.TRYWAIT P1, [R0+URZ+0x90], R5 ;  /* 0x00009005000075a7 */ /* 0x002e6400080211ff */
[----:B-1-3--:R-:W-:Y:S09]  /*35b0*/  @!P1 BRA `(.L_x_60) ;  /* 0x0000006400709947 */ /* 0x00aff20003800000 */
.L_x_153:
[----:B------:R-:W-:Y:S01]  /*35c0*/  LEA R4, R10, UR26, 0x4 ;  /* 0x0000001a0a047c11 */ /* 0x000fe2000f8e20ff */
[----:B------:R-:W-:Y:S01]  /*35d0*/  @UP4 ULEA UR4, UR24, UR26, 0x3 ;  /* 0x0000001a18044291 */ /* 0x000fe2000f8e18ff */
[----:B------:R-:W-:Y:S01]  /*35e0*/  PLOP3.LUT P2, PT, PT, PT, PT, 0x80, 0x8 ;  /* 0x000000000008781c */ /* 0x000fe20003f4f070 */
[----:B------:R-:W-:Y:S01]  /*35f0*/  ULEA UR31, UR30, UR26, 0x3 ;  /* 0x0000001a1e1f7291 */ /* 0x000fe2000f8e18ff */
[----:B------:R-:W-:Y:S02]  /*3600*/  PRMT R3, RZ, 0x654, R3 ;  /* 0x00000654ff037816 */ /* 0x000fe40000000003 */
[----:B-1----:R-:W1:Y:S01]  /*3610*/  LDS.128 R4, [R4+0x120] ;  /* 0x0001200004047984 */ /* 0x002e620000000c00 */
[----:B------:R-:W-:Y:S02]  /*3620*/  @P0 SHF.L.U32 R2, R8, 0x1f, RZ ;  /* 0x0000001f08020819 */ /* 0x000fe400000006ff */
[----:B------:R-:W-:Y:S01]  /*3630*/  SHF.L.U32 R0, R11, 0x1f, RZ ;  /* 0x0000001f0b007819 */ /* 0x000fe200000006ff */
[----:B------:R-:W-:Y:S01]  /*3640*/  @!PT LDS RZ, [RZ] ;  /* 0x00000000fffff984 */ /* 0x000fe20000000800 */
[----:B------:R-:W-:Y:S01]  /*3650*/  @!PT LDS RZ, [RZ] ;  /* 0x00000000fffff984 */ /* 0x000fe20000000800 */
[----:B------:R-:W-:Y:S01]  /*3660*/  @!PT LDS RZ, [RZ] ;  /* 0x00000000fffff984 */ /* 0x000fe20000000800 */
[----:B------:R-:W-:Y:S01]  /*3670*/  @!PT LDS RZ, [RZ] ;  /* 0x00000000fffff984 */ /* 0x000fe20000000800 */
[----:B------:R2:W-:Y:S06]  /*3680*/  MEMBAR.ALL.CTA ;  /* 0x0000000000007992 */ /* 0x0005ec0000008000 */
[----:B--2---:R-:W2:Y:S02]  /*3690*/  FENCE.VIEW.ASYNC.S ;  /* 0x00000000000073c6 */ /* 0x004ea40000000000 */
[----:B--2---:R2:W-:Y:S01]  /*36a0*/  SYNCS.ARRIVE.TRANS64.RED.A1T0 RZ, [R3+URZ], RZ ;  /* 0x000000ff03ff79a7 */ /* 0x0045e200081004ff */
[----:B------:R2:W3:Y:S01]  /*36b0*/  @P0 SYNCS.PHASECHK.TRANS64.TRYWAIT P2, [UR4], R2 ;  /* 0x00000002ff0005a7 */ /* 0x0004e20008041104 */
[----:B------:R-:W-:Y:S01]  /*36c0*/  ULEA.HI UR4, UR30, UR30, URZ, 0x1 ;  /* 0x0000001e1e047291 */ /* 0x000fe2000f8f08ff */
[----:B-1----:R-:W-:-:S03]  /*36d0*/  LOP3.LUT P1, RZ, R6, 0x1, RZ, 0xc0, !PT ;  /* 0x0000000106ff7812 */ /* 0x002fc6000782c0ff */
[----:B------:R-:W-:Y:S02]  /*36e0*/  USHF.L.U32 UR11, UR4, 0x7, URZ ;  /* 0x00000007040b7899 */ /* 0x000fe400080006ff */
[----:B------:R-:W-:Y:S02]  /*36f0*/  ULOP3.LUT UR4, UR4, 0xffe, URZ, 0xc0, !UPT ;  /* 0x00000ffe04047892 */ /* 0x000fe4000f8ec0ff */
[----:B------:R-:W-:Y:S02]  /*3700*/  ULOP3.LUT UR11, UR11, 0xffffff00, URZ, 0xc0, !UPT ;  /* 0xffffff000b0b7892 */ /* 0x000fe4000f8ec0ff */
[----:B------:R-:W-:Y:S02]  /*3710*/  UIADD3 UR4, UPT, UPT, -UR4, UR30, URZ ;  /* 0x0000001e04047290 */ /* 0x000fe4000fffe1ff */
[----:B------:R-:W-:Y:S01]  /*3720*/  UIADD3 UR11, UPT, UPT, UR42, UR11, URZ ;  /* 0x0000000b2a0b7290 */ /* 0x000fe2000fffe0ff */
[----:B------:R-:W1:Y:S03]  /*3730*/  SYNCS.PHASECHK.TRANS64.TRYWAIT P0, [UR31+0xd0], R0 ;  /* 0x0000d000ff0075a7 */ /* 0x000e66000800111f */
[----:B------:R-:W-:Y:S01]  /*3740*/  ULEA UR11, UR4, UR11, 0x14 ;  /* 0x0000000b040b7291 */ /* 0x000fe2000f8ea0ff */
[----:B-123--:R-:W-:Y:S11]  /*3750*/  @!P0 BRA `(.L_x_61) ;  /* 0x00000064001c8947 */ /* 0x00eff60003800000 */
.L_x_155:
[----:B------:R-:W-:Y:S01]  /*3760*/  IADD3 R10, PT, PT, R10, 0x1, RZ ;  /* 0x000000010a0a7810 */ /* 0x000fe20007ffe0ff */
[----:B------:R-:W-:Y:S06]  /*3770*/  BRA.U !UP4, `(.L_x_62) ;  /* 0x000000010cc07547 */ /* 0x000fec000b800000 */
[----:B------:R-:W-:Y:S01]  /*3780*/  UPLOP3.LUT UP2, UPT, UPT, UPT, UPT, 0x40, 0x4 ;  /* 0x000000000004789c */ /* 0x000fe20003f4e870 */
[----:B------:R-:W-:Y:S01]  /*3790*/  UMOV UR23, UR41 ;  /* 0x0000002900177c82 */ /* 0x000fe20008000000 */
[----:B------:R-:W-:Y:S01]  /*37a0*/  UMOV UR22, UR40 ;  /* 0x0000002800167c82 */ /* 0x000fe20008000000 */
[----:B------:R-:W-:-:S08]  /*37b0*/  UMOV UR10, UR24 ;  /* 0x00000018000a7c82 */ /* 0x000fd00008000000 */
.L_x_65:
[----:B------:R-:W-:Y:S02]  /*37c0*/  UIADD3 UR23, UPT, UPT, UR23, 0x1, URZ ;  /* 0x0000000117177890 */ /* 0x000fe4000fffe0ff */
[----:B--2---:R-:W-:Y:S02]  /*37d0*/  ULEA UR5, UR10, UR26, 0x3 ;  /* 0x0000001a0a057291 */ /* 0x004fe4000f8e18ff */
[----:B------:R-:W-:Y:S01]  /*37e0*/  UISETP.NE.AND UP3, UPT, UR23, URZ, UPT ;  /* 0x000000ff1700728c */ /* 0x000fe2000bf65270 */
[----:B---3--:R-:W-:Y:S10]  /*37f0*/  @P2 BRA `(.L_x_63) ;  /* 0x00000000000c2947 */ /* 0x008ff40003800000 */
[----:B-1----:R-:W-:Y:S04]  /*3800*/  SHF.L.U32 R3, R8, 0x1f, RZ ;  /* 0x0000001f08037819 */ /* 0x002fe800000006ff */
[----:B------:R-:W1:Y:S02]  /*3810*/  SYNCS.PHASECHK.TRANS64.TRYWAIT P0, [UR5], R3 ;  /* 0x00000003ff0075a7 */ /* 0x000e640008001105 */
[----:B-1----:R-:W-:Y:S05]  /*3820*/  @!P0 BRA `(.L_x_64) ;  /* 0x0000006400008947 */ /* 0x002fea0003800000 */
.L_x_63:
[----:B------:R-:W-:Y:S01]  /*3830*/  UISETP.NE.AND UP0, UPT, UR22, 0x1, UPT ;  /* 0x000000011600788c */ /* 0x000fe2000bf05270 */
[----:B------:R-:W-:Y:S01]  /*3840*/  PLOP3.LUT P2, PT, PT, PT, PT, 0x80, 0x8 ;  /* 0x000000000008781c */ /* 0x000fe20003f4f070 */
[----:B------:R-:W-:Y:S02]  /*3850*/  UIADD3 UR4, UPT, UPT, UR10, 0x1, URZ ;  /* 0x000000010a047890 */ /* 0x000fe4000fffe0ff */
[----:B------:R-:W-:Y:S02]  /*3860*/  UIADD3 UR25, UPT, UPT, UR5, 0x20, URZ ;  /* 0x0000002005197890 */ /* 0x000fe4000fffe0ff */
[----:B------:R-:W-:Y:S01]  /*3870*/  UISETP.NE.AND UP1, UPT, UR4, 0x4, UPT ;  /* 0x000000040400788c */ /* 0x000fe2000bf25270 */
[----:B------:R-:W-:Y:S01]  /*3880*/  PLOP3.LUT P0, PT, PT, PT, UP0, 0x80, 0x8 ;  /* 0x000000000008781c */ /* 0x000fe20003f0f008 */
[----:B------:R-:W-:Y:S02]  /*3890*/  UIADD3 UR22, UPT, UPT, UR22, -0x1, URZ ;  /* 0xffffffff16167890 */ /* 0x000fe4000fffe0ff */
[----:B------:R-:W-:Y:S02]  /*38a0*/  USEL UR6, URZ, 0x1, UP1 ;  /* 0x00000001ff067887 */ /* 0x000fe40008800000 */
[----:B------:R-:W-:Y:S01]  /*38b0*/  USEL UR24, UR4, URZ, UP1 ;  /* 0x000000ff04187287 */ /* 0x000fe20008800000 */
[----:B------:R-:W-:Y:S01]  /*38c0*/  UMOV UR7, 0x40004040 ;  /* 0x4000404000077882 */ /* 0x000fe20000000000 */
[----:B------:R-:W-:Y:S02]  /*38d0*/  UMOV UR5, 0x40004040 ;  /* 0x4000404000057882 */ /* 0x000fe40000000000 */
[----:B------:R-:W-:Y:S01]  /*38e0*/  @UP0 ULEA UR4, UR24, UR26, 0x3 ;  /* 0x0000001a18040291 */ /* 0x000fe2000f8e18ff */
[----:B------:R-:W-:Y:S01]  /*38f0*/  LOP3.LUT R8, R8, UR6, RZ, 0x3c, !PT ;  /* 0x0000000608087c12 */ /* 0x000fe2000f8e3cff */
[----:B------:R-:W-:Y:S01]  /*3900*/  ULEA UR6, UR10, UR29, 0xb ;  /* 0x0000001d0a067291 */ /* 0x000fe2000f8e58ff */
[----:B------:R-:W-:Y:S02]  /*3910*/  UMOV UR21, 0x40004040 ;  /* 0x4000404000157882 */ /* 0x000fe40000000000 */
[----:B-1----:R-:W-:Y:S01]  /*3920*/  @P0 SHF.L.U32 R0, R8, 0x1f, RZ ;  /* 0x0000001f08000819 */ /* 0x002fe200000006ff */
[----:B------:R-:W-:Y:S02]  /*3930*/  UIADD3 UR20, UPT, UPT, UR6, 0x2, URZ ;  /* 0x0000000206147890 */ /* 0x000fe4000fffe0ff */
[----:B------:R-:W-:Y:S01]  /*3940*/  UIADD3 UR16, UPT, UPT, UR6, 0x4, URZ ;  /* 0x0000000406107890 */ /* 0x000fe2000fffe0ff */
[----:B------:R2:W3:Y:S01]  /*3950*/  @P0 SYNCS.PHASECHK.TRANS64.TRYWAIT P2, [UR4], R0 ;  /* 0x00000000ff0005a7 */ /* 0x0004e20008041104 */
[----:B------:R-:W-:Y:S02]  /*3960*/  ULEA UR4, UR10, UR28, 0x9 ;  /* 0x0000001c0a047291 */ /* 0x000fe4000f8e48ff */
[----:B------:R-:W-:Y:S02]  /*3970*/  UIADD3 UR12, UPT, UPT, UR6, 0x6, URZ ;  /* 0x00000006060c7890 */ /* 0x000fe4000fffe0ff */
[----:B------:R-:W-:Y:S02]  /*3980*/  UIADD3 UR18, UPT, UPT, UR4, 0x2, URZ ;  /* 0x0000000204127890 */ /* 0x000fe4000fffe0ff */
[----:B------:R-:W-:Y:S02]  /*3990*/  UIADD3 UR14, UPT, UPT, UR4, 0x4, URZ ;  /* 0x00000004040e7890 */ /* 0x000fe4000fffe0ff */
[----:B------:R-:W-:Y:S01]  /*39a0*/  UIADD3 UR8, UPT, UPT, UR4, 0x6, URZ ;  /* 0x0000000604087890 */ /* 0x000fe2000fffe0ff */
[----:B------:R2:W-:Y:S01]  /*39b0*/  UTCHMMA gdesc[UR4], gdesc[UR6], tmem[UR11], tmem[UR38], idesc[UR39], UP2 ;  /* 0x00ff2606040075ea */ /* 0x0005e2000900000b */
[----:B------:R-:W-:Y:S01]  /*39c0*/  UPLOP3.LUT UP2, UPT, UPT, UPT, UPT, 0x80, 0x8 ;  /* 0x000000000008789c */ /* 0x000fe20003f4f070 */
[----:B------:R-:W-:Y:S01]  /*39d0*/  UMOV UR19, 0x40004040 ;  /* 0x4000404000137882 */ /* 0x000fe20000000000 */
[----:B------:R-:W-:Y:S01]  /*39e0*/  UMOV UR17, 0x40004040 ;  /* 0x4000404000117882 */ /* 0x000fe20000000000 */
[----:B------:R2:W-:Y:S01]  /*39f0*/  UTCHMMA gdesc[UR18], gdesc[UR20], tmem[UR11], tmem[UR36], idesc[UR37], UPT ;  /* 0x00ff2414120075ea */ /* 0x0005e2000b80000b */
[----:B------:R-:W-:Y:S01]  /*3a00*/  UMOV UR15, 0x40004040 ;  /* 0x40004040000f7882 */ /* 0x000fe20000000000 */
[----:B------:R-:W-:Y:S01]  /*3a10*/  UMOV UR13, 0x40004040 ;  /* 0x40004040000d7882 */ /* 0x000fe20000000000 */
[----:B------:R-:W-:Y:S01]  /*3a20*/  UMOV UR9, 0x40004040 ;  /* 0x4000404000097882 */ /* 0x000fe20000000000 */
[----:B------:R2:W-:Y:S01]  /*3a30*/  UTCHMMA gdesc[UR14], gdesc[UR16], tmem[UR11], tmem[UR34], idesc[UR35], UPT ;  /* 0x00ff22100e0075ea */ /* 0x0005e2000b80000b */
[----:B------:R2:W-:Y:S01]  /*3a40*/  UTCHMMA gdesc[UR8], gdesc[UR12], tmem[UR11], tmem[UR32], idesc[UR33], UPT ;  /* 0x00ff200c080075ea */ /* 0x0005e2000b80000b */
[----:B------:R2:W-:Y:S01]  /*3a50*/  UTCBAR.MULTICAST [UR25], URZ, UR27 ;  /* 0x000000ff190073e9 */ /* 0x0005e2000800081b */
[----:B------:R-:W-:Y:S01]  /*3a60*/  UMOV UR10, UR24 ;  /* 0x00000018000a7c82 */ /* 0x000fe20008000000 */
[----:B------:R-:W-:Y:S05]  /*3a70*/  BRA.U UP3, `(.L_x_65) ;  /* 0xfffffffd03507547 */ /* 0x000fea000b83ffff */
.L_x_62:
[----:B--2---:R-:W-:Y:S01]  /*3a80*/  UIADD3 UR4, UPT, UPT, UR30, 0x1, URZ ;  /* 0x000000011e047890 */ /* 0x004fe2000fffe0ff */
[C---:B------:R-:W-:Y:S01]  /*3a90*/  ISETP.NE.AND P0, PT, R10.reuse, 0x2, PT ;  /* 0x000000020a00780c */ /* 0x040fe20003f05270 */
[----:B------:R-:W-:Y:S02]  /*3aa0*/  UIADD3 UR5, UPT, UPT, UR31, 0xb0, URZ ;  /* 0x000000b01f057890 */ /* 0x000fe4000fffe0ff */
[----:B------:R-:W-:Y:S01]  /*3ab0*/  UISETP.NE.AND UP0, UPT, UR4, 0x4, UPT ;  /* 0x000000040400788c */ /* 0x000fe2000bf05270 */
[----:B-1----:R-:W-:Y:S02]  /*3ac0*/  SEL R0, RZ, 0x1, P0 ;  /* 0x00000001ff007807 */ /* 0x002fe40000000000 */
[----:B------:R-:W-:Y:S01]  /*3ad0*/  SEL R10, R10, RZ, P0 ;  /* 0x000000ff0a0a7207 */ /* 0x000fe20000000000 */
[----:B------:R-:W-:Y:S01]  /*3ae0*/  USEL UR6, URZ, 0x1, UP0 ;  /* 0x00000001ff067887 */ /* 0x000fe20008000000 */
[----:B------:R-:W-:Y:S01]  /*3af0*/  LOP3.LUT R9, R9, R0, RZ, 0x3c, !PT ;  /* 0x0000000009097212 */ /* 0x000fe200078e3cff */
[----:B------:R-:W-:Y:S01]  /*3b00*/  USEL UR30, UR4, URZ, UP0 ;  /* 0x000000ff041e7287 */ /* 0x000fe20008000000 */
[----:B------:R1:W-:Y:S03]  /*3b10*/  UTCBAR [UR5], URZ ;  /* 0x000000ff050073e9 */ /* 0x0003e600080000ff */
[----:B------:R-:W-:Y:S01]  /*3b20*/  LOP3.LUT R11, R11, UR6, RZ, 0x3c, !PT ;  /* 0x000000060b0b7c12 */ /* 0x000fe2000f8e3cff */
[----:B------:R-:W-:Y:S07]  /*3b30*/  @P1 BRA `(.L_x_66) ;  /* 0xfffffff800881947 */ /* 0x000fee000383ffff */
[----:B------:R-:W2:Y:S01]  /*3b40*/  S2UR UR8, SR_CgaCtaId ;  /* 0x00000000000879c3 */ /* 0x000ea20000008800 */
[----:B------:R-:W-:Y:S01]  /*3b50*/  ELECT P0, URZ, PT ;  /* 0x0000000000ff782f */ /* 0x000fe20003800000 */
[----:B------:R-:W-:Y:S01]  /*3b60*/  IMAD.MOV.U32 R0, RZ, RZ, 0x1 ;  /* 0x00000001ff007424 */ /* 0x000fe200078e00ff */
[----:B------:R-:W-:Y:S01]  /*3b70*/  UIADD3 UR26, UPT, UPT, UR26, 0xd0, URZ ;  /* 0x000000d01a1a7890 */ /* 0x000fe2000fffe0ff */
[----:B------:R-:W-:Y:S01]  /*3b80*/  SHF.L.U32 R3, R11, 0x1f, RZ ;  /* 0x0000001f0b037819 */ /* 0x000fe200000006ff */
[----:B------:R-:W-:-:S03]  /*3b90*/  UMOV UR4, 0x40 ;  /* 0x0000004000047882 */ /* 0x000fc60000000000 */
[----:B------:R-:W-:Y:S01]  /*3ba0*/  UVIRTCOUNT.DEALLOC.SMPOOL 0x80 ;  /* 0x000000800000784c */ /* 0x000fe20000000000 */
[----:B--2---:R-:W-:Y:S02]  /*3bb0*/  ULEA UR8, UR8, UR4, 0x18 ;  /* 0x0000000408087291 */ /* 0x004fe4000f8ec0ff */
[----:B------:R-:W-:-:S07]  /*3bc0*/  ULEA UR4, UR30, UR26, 0x3 ;  /* 0x0000001a1e047291 */ /* 0x000fce000f8e18ff */
[----:B------:R2:W-:Y:S02]  /*3bd0*/  @P0 STS.U8 [UR8+0x1c], R0 ;  /* 0x00001c00ff000988 */ /* 0x0005e40008000008 */
[----:B------:R-:W4:Y:S02]  /*3be0*/  SYNCS.PHASECHK.TRANS64.TRYWAIT P0, [UR4], R3 ;  /* 0x00000003ff0075a7 */ /* 0x000f240008001104 */
[----:B--2-4-:R-:W-:Y:S05]  /*3bf0*/  @!P0 BRA `(.L_x_67) ;  /* 0x0000006000248947 */ /* 0x014fea0003800000 */
.L_x_158:
[----:B------:R-:W-:-:S04]  /*3c00*/  UIADD3 UR4, UPT, UPT, UR30, 0x1, URZ ;  /* 0x000000011e047890 */ /* 0x000fc8000fffe0ff */
[----:B------:R-:W-:-:S04]  /*3c10*/  UISETP.NE.AND UP0, UPT, UR4, 0x4, UPT ;  /* 0x000000040400788c */ /* 0x000fc8000bf05270 */
[----:B------:R-:W-:Y:S02]  /*3c20*/  USEL UR6, URZ, 0x1, UP0 ;  /* 0x00000001ff067887 */ /* 0x000fe40008000000 */
[----:B------:R-:W-:-:S04]  /*3c30*/  USEL UR4, UR4, URZ, UP0 ;  /* 0x000000ff04047287 */ /* 0x000fc80008000000 */
[----:B-1----:R-:W-:Y:S01]  /*3c40*/  ULEA UR5, UR4, UR26, 0x3 ;  /* 0x0000001a04057291 */ /* 0x002fe2000f8e18ff */
[----:B------:R-:W-:-:S04]  /*3c50*/  LOP3.LUT R2, R11, UR6, RZ, 0x3c, !PT ;  /* 0x000000060b027c12 */ /* 0x000fc8000f8e3cff */
[----:B--2---:R-:W-:-:S04]  /*3c60*/  SHF.L.U32 R3, R2, 0x1f, RZ ;  /* 0x0000001f02037819 */ /* 0x004fc800000006ff */
[----:B------:R-:W1:Y:S02]  /*3c70*/  SYNCS.PHASECHK.TRANS64.TRYWAIT P0, [UR5], R3 ;  /* 0x00000003ff0075a7 */ /* 0x000e640008001105 */
[----:B-1----:R-:W-:Y:S05]  /*3c80*/  @!P0 BRA `(.L_x_68) ;  /* 0x0000006000188947 */ /* 0x002fea0003800000 */
.L_x_160:
        /* <DEDUP_REMOVED lines=9> */
.L_x_162:
[----:B------:R-:W-:-:S04]  /*3d20*/  UIADD3 UR4, UPT, UPT, UR4, 0x1, URZ ;  /* 0x0000000104047890 */ /* 0x000fc8000fffe0ff */
[----:B------:R-:W-:-:S04]  /*3d30*/  UISETP.NE.AND UP0, UPT, UR4, 0x4, UPT ;  /* 0x000000040400788c */ /* 0x000fc8000bf05270 */
[----:B------:R-:W-:Y:S02]  /*3d40*/  USEL UR5, URZ, 0x1, UP0 ;  /* 0x00000001ff057887 */ /* 0x000fe40008000000 */
[----:B------:R-:W-:-:S04]  /*3d50*/  USEL UR4, UR4, URZ, UP0 ;  /* 0x000000ff04047287 */ /* 0x000fc80008000000 */
[----:B------:R-:W-:Y:S01]  /*3d60*/  ULEA UR4, UR4, UR26, 0x3 ;  /* 0x0000001a04047291 */ /* 0x000fe2000f8e18ff */
[----:B-1----:R-:W-:-:S04]  /*3d70*/  LOP3.LUT R3, R2, UR5, RZ, 0x3c, !PT ;  /* 0x0000000502037c12 */ /* 0x002fc8000f8e3cff */
[----:B------:R-:W-:-:S04]  /*3d80*/  SHF.L.U32 R3, R3, 0x1f, RZ ;  /* 0x0000001f03037819 */ /* 0x000fc800000006ff */
[----:B------:R-:W1:Y:S02]  /*3d90*/  SYNCS.PHASECHK.TRANS64.TRYWAIT P0, [UR4], R3 ;  /* 0x00000003ff0075a7 */ /* 0x000e640008001104 */
[----:B-1----:R-:W-:Y:S05]  /*3da0*/  @!P0 BRA `(.L_x_70) ;  /* 0x0000006000008947 */ /* 0x002fea0003800000 */
.L_x_164:
[----:B------:R-:W-:Y:S01]  /*3db0*/  NOP ;  /* 0x0000000000007918 */ /* 0x000fe20000000000 */
[----:B-1----:R-:W1:Y:S01]  /*3dc0*/  LDS R0, [UR8+0x14] ;  /* 0x00001408ff007984 */ /* 0x002e620008000800 */
[----:B------:R-:W-:Y:S01]  /*3dd0*/  ULOP3.LUT UR4, UR42, 0xffff, URZ, 0xc0, !UPT ;  /* 0x0000ffff2a047892 */ /* 0x000fe2000f8ec0ff */
[----:B------:R-:W-:Y:S01]  /*3de0*/  UMOV UR5, 0xffff ;  /* 0x0000ffff00057882 */ /* 0x000fe20000000000 */
[----:B------:R-:W-:Y:S02]  /*3df0*/  UMOV UR6, 0x1 ;  /* 0x0000000100067882 */ /* 0x000fe40000000000 */
[----:B------:R-:W-:-:S04]  /*3e00*/  USHF.R.U32.HI UR4, URZ, 0x5, UR4 ;  /* 0x00000005ff047899 */ /* 0x000fc80008011604 */
[----:B------:R-:W-:Y:S02]  /*3e10*/  USHF.L.U32 UR5, UR5, UR4, URZ ;  /* 0x0000000405057299 */ /* 0x000fe400080006ff */
[----:B------:R-:W-:-:S04]  /*3e20*/  USHF.L.U32 UR4, UR6, UR4, URZ ;  /* 0x0000000406047299 */ /* 0x000fc800080006ff */
[----:B-1----:R-:W-:-:S04]  /*3e30*/  LOP3.LUT R0, R0, UR5, RZ, 0xc0, !PT ;  /* 0x0000000500007c12 */ /* 0x002fc8000f8ec0ff */
[----:B------:R-:W-:-:S13]  /*3e40*/  ISETP.NE.AND P0, PT, R0, UR5, PT ;  /* 0x0000000500007c0c */ /* 0x000fda000bf05270 */
[----:B------:R-:W-:Y:S05]  /*3e50*/  @P0 BRA `(.L_x_71) ;  /* 0x0000000000580947 */ /* 0x000fea0003800000 */
[----:B------:R-:W1:Y:S02]  /*3e60*/  LDS R0, [UR8+0x18] ;  /* 0x00001808ff007984 */ /* 0x000e640008000800 */
[----:B-1----:R-:W-:-:S04]  /*3e70*/  LOP3.LUT R0, R0, UR4, RZ, 0xc0, !PT ;  /* 0x0000000400007c12 */ /* 0x002fc8000f8ec0ff */
[----:B------:R-:W-:-:S13]  /*3e80*/  ISETP.NE.AND P0, PT, R0, UR4, PT ;  /* 0x0000000400007c0c */ /* 0x000fda000bf05270 */
[----:B------:R-:W-:Y:S05]  /*3e90*/  @P0 BRA `(.L_x_72) ;  /* 0x00000000003c0947 */ /* 0x000fea0003800000 */
[----:B------:R-:W1:Y:S01]  /*3ea0*/  S2R R2, SR_LANEID ;  /* 0x0000000000027919 */ /* 0x000e620000000000 */
[----:B------:R-:W-:Y:S01]  /*3eb0*/  ULOP3.LUT UR5, URZ, UR5, URZ, 0x33, !UPT ;  /* 0x00000005ff057292 */ /* 0x000fe2000f8e33ff */
[----:B------:R-:W-:Y:S01]  /*3ec0*/  LOP3.LUT R4, RZ, UR4, RZ, 0x33, !PT ;  /* 0x00000004ff047c12 */ /* 0x000fe2000f8e33ff */
[----:B------:R-:W-:Y:S02]  /*3ed0*/  VOTEU.ANY UR4, UPT, PT ;  /* 0x0000000000047886 */ /* 0x000fe400038e0100 */
[----:B------:R-:W-:Y:S01]  /*3ee0*/  UFLO.U32 UR4, UR4 ;  /* 0x00000004000472bd */ /* 0x000fe200080e0000 */
[----:B------:R-:W2:Y:S01]  /*3ef0*/  REDUX UR6, R4 ;  /* 0x00000000040673c4 */ /* 0x000ea20000000000 */
[----:B------:R-:W-:-:S06]  /*3f00*/  IMAD.U32 R0, RZ, RZ, UR5 ;  /* 0x00000005ff007e24 */ /* 0x000fcc000f8e00ff */
[----:B------:R4:W-:Y:S01]  /*3f10*/  UTCATOMSWS.AND URZ, UR5 ;  /* 0x0000000500ff79e3 */ /* 0x0009e20008000000 */
[----:B------:R-:W3:Y:S01]  /*3f20*/  REDUX UR7, R0 ;  /* 0x00000000000773c4 */ /* 0x000ee20000000000 */
[----:B-1----:R-:W-:Y:S01]  /*3f30*/  ISETP.EQ.U32.AND P0, PT, R2, UR4, PT ;  /* 0x0000000402007c0c */ /* 0x002fe2000bf02070 */
[----:B--2---:R-:W-:Y:S01]  /*3f40*/  IMAD.U32 R2, RZ, RZ, UR6 ;  /* 0x00000006ff027e24 */ /* 0x004fe2000f8e00ff */
[----:B---3--:R-:W-:-:S11]  /*3f50*/  MOV R3, UR7 ;  /* 0x0000000700037c02 */ /* 0x008fd60008000f00 */
[----:B------:R4:W-:Y:S04]  /*3f60*/  @P0 ATOMS.AND RZ, [UR8+0x14], R3 ;  /* 0x00001403ffff098c */ /* 0x0009e8000a800008 */
[----:B------:R4:W-:Y:S01]  /*3f70*/  @P0 ATOMS.AND RZ, [UR8+0x18], R2 ;  /* 0x00001802ffff098c */ /* 0x0009e2000a800008 */
[----:B------:R-:W-:Y:S05]  /*3f80*/  BRA `(.L_x_73) ;  /* 0x0000000000147947 */ /* 0x000fea0003800000 */
.L_x_72:
[----:B------:R-:W-:Y:S02]  /*3f90*/  MOV R2, 0x3fb0 ;  /* 0x00003fb000027802 */ /* 0x000fe40000000f00 */
[----:B---3-5:R-:W-:Y:S05]  /*3fa0*/  CALL.REL.NOINC `($__internal_0_$__cuda_sm10x_tcgen05_guardrail_trap_col_being_dealloced_not_returned_by_alloc) ;  /* 0x0000006000e87944 */ /* 0x028fea0003c00000 */
[----:B------:R-:W-:Y:S05]  /*3fb0*/  BRA `(.L_x_73) ;  /* 0x0000000000087947 */ /* 0x000fea0003800000 */
.L_x_71:
[----:B------:R-:W-:Y:S02]  /*3fc0*/  MOV R2, 0x3fe0 ;  /* 0x00003fe000027802 */ /* 0x000fe40000000f00 */
[----:B---3-5:R-:W-:Y:S05]  /*3fd0*/  CALL.REL.NOINC `($__internal_2_$__cuda_sm10x_tcgen05_guardrail_trap_unallocated_columns_being_dealloced) ;  /* 0x0000006000f47944 */ /* 0x028fea0003c00000 */
.L_x_73:
[----:B------:R-:W-:Y:S01]  /*3fe0*/  NOP ;  /* 0x0000000000007918 */ /* 0x000fe20000000000 */
[----:B----4-:R-:W-:Y:S05]  /*3ff0*/  EXIT ;  /* 0x000000000000794d */ /* 0x010fea0003800000 */
.L_x_55:
[----:B------:R-:W-:-:S09]  /*4000*/  UISETP.NE.OR UP0, UPT, UR17, 0x3, !UP3 ;  /* 0x000000031100788c */ /* 0x000fd2000df05670 */
[----:B------:R-:W-:Y:S05]  /*4010*/  BRA.U UP0, `(.L_x_74) ;  /* 0x00000011005c7547 */ /* 0x000fea000b800000 */
[----:B------:R-:W2:Y:S01]  /*4020*/  S2UR UR10, SR_CgaCtaId ;  /* 0x00000000000a79c3 */ /* 0x000ea20000008800 */
[----:B------:R-:W3:Y:S01]  /*4030*/  LDCU UR31, c[0x0][0x370] ;  /* 0x00006e00ff1f77ac */ /* 0x000ee20008000800 */
[----:B------:R-:W-:Y:S02]  /*4040*/  HFMA2 R13, -RZ, RZ, 0, 0 ;  /* 0x00000000ff0d7431 */ /* 0x000fe400000001ff */
[----:B------:R-:W-:Y:S01]  /*4050*/  IMAD.MOV.U32 R15, RZ, RZ, 0x1 ;  /* 0x00000001ff0f7424 */ /* 0x000fe200078e00ff */
[----:B------:R-:W-:Y:S01]  /*4060*/  MOV R7, 0x2000 ;  /* 0x0000200000077802 */ /* 0x000fe20000000f00 */
[----:B------:R-:W3:Y:S01]  /*4070*/  LDCU.128 UR44, c[0x0][0xb10] ;  /* 0x00016200ff2c77ac */ /* 0x000ee20008000c00 */
[----:B------:R-:W-:Y:S01]  /*4080*/  IMAD.MOV.U32 R14, RZ, RZ, RZ ;  /* 0x000000ffff0e7224 */ /* 0x000fe200078e00ff */
[----:B------:R-:W4:Y:S01]  /*4090*/  LDC.64 R16, c[0x0][0x348] ;  /* 0x0000d200ff107b82 */ /* 0x000f220000000a00 */
[----:B------:R-:W1:Y:S01]  /*40a0*/  LDCU UR30, c[0x0][0x374] ;  /* 0x00006e80ff1e77ac */ /* 0x000e620008000800 */
[----:B------:R-:W2:Y:S06]  /*40b0*/  LDCU UR15, c[0x0][0xb0c] ;  /* 0x00016180ff0f77ac */ /* 0x000eac0008000800 */
[----:B------:R-:W4:Y:S01]  /*40c0*/  LDC.64 R2, c[0x0][0x888] ;  /* 0x00022200ff027b82 */ /* 0x000f220000000a00 */
[----:B------:R-:W4:Y:S01]  /*40d0*/  LDCU UR49, c[0x0][0xb20] ;  /* 0x00016400ff3177ac */ /* 0x000f220008000800 */
[----:B------:R-:W4:Y:S06]  /*40e0*/  LDCU UR4, c[0x0][0xb30] ;  /* 0x00016600ff0477ac */ /* 0x000f2c0008000800 */
[----:B------:R-:W4:Y:S01]  /*40f0*/  LDC.64 R4, c[0x0][0x890] ;  /* 0x00022400ff047b82 */ /* 0x000f220000000a00 */
[----:B------:R-:W-:Y:S01]  /*4100*/  UMOV UR21, 0x400 ;  /* 0x0000040000157882 */ /* 0x000fe20000000000 */
[----:B---3--:R-:W-:-:S02]  /*4110*/  UIMAD.WIDE.U32 UR6, UR31, UR44, URZ ;  /* 0x0000002c1f0672a5 */ /* 0x008fc4000f8e00ff */
[----:B-1----:R-:W-:Y:S02]  /*4120*/  UIMAD.WIDE.U32 UR8, UR30, UR47, URZ ;  /* 0x0000002f1e0872a5 */ /* 0x002fe4000f8e00ff */
[----:B--2---:R-:W-:Y:S02]  /*4130*/  ULEA UR21, UR10, UR21, 0x18 ;  /* 0x000000150a157291 */ /* 0x004fe4000f8ec0ff */
[----:B------:R-:W-:Y:S02]  /*4140*/  UPLOP3.LUT UP3, UPT, UPT, UPT, UPT, 0x40, 0x4 ;  /* 0x000000000004789c */ /* 0x000fe40003f6e870 */
[----:B------:R-:W-:Y:S02]  /*4150*/  UIADD3 UR37, UPT, UPT, UR21, 0x58, URZ ;  /* 0x0000005815257890 */ /* 0x000fe4000fffe0ff */
[----:B------:R-:W-:Y:S02]  /*4160*/  UIADD3 UR33, UPT, UPT, UR21, 0x40, URZ ;  /* 0x0000004015217890 */ /* 0x000fe4000fffe0ff */
[----:B------:R-:W-:-:S02]  /*4170*/  UIADD3 UR25, UPT, UPT, UR21, 0x48, URZ ;  /* 0x0000004815197890 */ /* 0x000fc4000fffe0ff */
[----:B------:R-:W-:Y:S01]  /*4180*/  UIADD3 UR17, UPT, UPT, UR21, 0x50, URZ ;  /* 0x0000005015117890 */ /* 0x000fe2000fffe0ff */
[----:B------:R-:W-:Y:S01]  /*4190*/  UMOV UR6, UR7 ;  /* 0x0000000700067c82 */ /* 0x000fe20008000000 */
[----:B------:R-:W-:Y:S01]  /*41a0*/  UMOV UR41, UR9 ;  /* 0x0000000900297c82 */ /* 0x000fe20008000000 */
[----:B------:R-:W-:Y:S02]  /*41b0*/  UISETP.GE.AND UP0, UPT, UR42, 0x1, UPT ;  /* 0x000000012a00788c */ /* 0x000fe4000bf06270 */
[----:B------:R-:W-:Y:S01]  /*41c0*/  UISETP.NE.AND UP4, UPT, UR42, 0x1, UPT ;  /* 0x000000012a00788c */ /* 0x000fe2000bf85270 */
[----:B------:R-:W1:Y:S01]  /*41d0*/  LDCU.64 UR22, c[0x0][0xb28] ;  /* 0x00016500ff1677ac */ /* 0x000e620008000a00 */
[----:B------:R-:W-:Y:S02]  /*41e0*/  UISETP.NE.AND UP6, UPT, UR15, 0x1, UPT ;  /* 0x000000010f00788c */ /* 0x000fe4000bfc5270 */
[----:B------:R-:W-:Y:S02]  /*41f0*/  UISETP.NE.AND UP5, UPT, UR46, 0x1, UPT ;  /* 0x000000012e00788c */ /* 0x000fe4000bfa5270 */
[----:B------:R-:W-:-:S02]  /*4200*/  UPRMT UR37, UR10, 0x654, UR37 ;  /* 0x000006540a257896 */ /* 0x000fc40008000025 */
[----:B------:R-:W-:Y:S02]  /*4210*/  USHF.R.U32.HI UR43, URZ, UR45, UR6 ;  /* 0x0000002dff2b7299 */ /* 0x000fe40008011606 */
[----:B------:R-:W-:Y:S02]  /*4220*/  UPRMT UR40, UR10, 0x654, UR33 ;  /* 0x000006540a287896 */ /* 0x000fe40008000021 */
[----:B------:R-:W-:Y:S02]  /*4230*/  UPRMT UR39, UR10, 0x654, UR25 ;  /* 0x000006540a277896 */ /* 0x000fe40008000019 */
[----:B------:R-:W-:Y:S02]  /*4240*/  UPRMT UR38, UR10, 0x654, UR17 ;  /* 0x000006540a267896 */ /* 0x000fe40008000011 */
[----:B----4-:R-:W-:Y:S02]  /*4250*/  USHF.R.U32.HI UR41, URZ, UR49, UR41 ;  /* 0x00000031ff297299 */ /* 0x010fe40008011629 */
[----:B------:R-:W-:-:S11]  /*4260*/  UISETP.NE.AND UP2, UPT, UR4, 0x1, UPT ;  /* 0x000000010400788c */ /* 0x000fd6000bf45270 */
.L_x_85:
[C---:B------:R-:W-:Y:S02]  /*4270*/  LEA R12, R14.reuse, UR21, 0x3 ;  /* 0x000000150e0c7c11 */ /* 0x040fe4000f8e18ff */
[----:B------:R-:W-:Y:S02]  /*4280*/  SHF.L.U32 R9, R13, 0x1f, RZ ;  /* 0x0000001f0d097819 */ /* 0x000fe400000006ff */
[----:B------:R-:W-:Y:S02]  /*4290*/  LEA R10, R14, UR21, 0x4 ;  /* 0x000000150e0a7c11 */ /* 0x000fe4000f8e20ff */
[----:B--2---:R-:W2:Y:S02]  /*42a0*/  SYNCS.PHASECHK.TRANS64.TRYWAIT P0, [R12+URZ+0x90], R9 ;  /* 0x000090090c0075a7 */ /* 0x004ea400080011ff */
[----:B--2---:R-:W-:Y:S05]  /*42b0*/  @!P0 BRA `(.L_x_75) ;  /* 0x0000005800d48947 */ /* 0x004fea0003800000 */
.L_x_165:
[----:B--2---:R-:W2:Y:S01]  /*42c0*/  LDS.128 R8, [R10+0x120] ;  /* 0x000120000a087984 */ /* 0x004ea20000000c00 */
[----:B------:R-:W-:Y:S01]  /*42d0*/  UISETP.GE.AND UP0, UPT, UR42, 0x1, UPT ;  /* 0x000000012a00788c */ /* 0x000fe2000bf06270 */
[----:B------:R-:W-:Y:S01]  /*42e0*/  @!PT LDS RZ, [RZ] ;  /* 0x00000000fffff984 */ /* 0x000fe20000000800 */
[----:B------:R-:W-:Y:S01]  /*42f0*/  @!PT LDS RZ, [RZ] ;  /* 0x00000000fffff984 */ /* 0x000fe20000000800 */
[----:B------:R-:W-:Y:S01]  /*4300*/  @!PT LDS RZ, [RZ] ;  /* 0x00000000fffff984 */ /* 0x000fe20000000800 */
[----:B------:R-:W-:Y:S01]  /*4310*/  @!PT LDS RZ, [RZ] ;  /* 0x00000000fffff984 */ /* 0x000fe20000000800 */
[----:B------:R3:W-:Y:S06]  /*4320*/  MEMBAR.ALL.CTA ;  /* 0x0000000000007992 */ /* 0x0007ec0000008000 */
[----:B---3--:R-:W3:Y:S01]  /*4330*/  FENCE.VIEW.ASYNC.S ;  /* 0x00000000000073c6 */ /* 0x008ee20000000000 */
[----:B--2---:R-:W-:Y:S11]  /*4340*/  LOP3.LUT P0, RZ, R10, 0x1, RZ, 0xc0, !PT ;  /* 0x000000010aff7812 */ /* 0x004ff6000780c0ff */
[----:B------:R-:W-:Y:S02]  /*4350*/  @!UPT UIADD3 URZ, UPT, UPT, URZ, URZ, URZ ;  /* 0x000000fffffff290 */ /* 0x000fe4000fffe0ff */
[----:B---3--:R-:W-:Y:S01]  /*4360*/  VOTEU.ANY UP1, P0 ;  /* 0x0000000000ff7886 */ /* 0x008fe20000020100 */
[----:B------:R-:W-:Y:S11]  /*4370*/  PLOP3.LUT P0, PT, PT, PT, UP1, 0x80, 0x8 ;  /* 0x000000000008781c */ /* 0x000ff60003f0f018 */
[----:B------:R-:W-:Y:S02]  /*4380*/  @!UPT UIADD3 URZ, UPT, UPT, URZ, URZ, URZ ;  /* 0x000000fffffff290 */ /* 0x000fe4000fffe0ff */
[----:B------:R-:W-:Y:S02]  /*4390*/  @P0 SHF.R.U32.HI R0, RZ, 0x10, R9 ;  /* 0x00000010ff000819 */ /* 0x000fe40000011609 */
[----:B------:R-:W-:Y:S02]  /*43a0*/  @P0 MOV R6, R8 ;  /* 0x0000000800060202 */ /* 0x000fe40000000f00 */
[----:B------:R-:W-:Y:S01]  /*43b0*/  @P0 R2UR UR4, R0 ;  /* 0x00000000000402ca */ /* 0x000fe200000e0000 */
[----:B------:R-:W-:Y:S01]  /*43c0*/  VIADD R0, R12, 0xa0 ;  /* 0x000000a00c007836 */ /* 0x000fe20000000000 */
[----:B------:R-:W-:Y:S02]  /*43d0*/  @P0 LOP3.LUT R8, R9, 0xffff, RZ, 0xc0, !PT ;  /* 0x0000ffff09080812 */ /* 0x000fe400078ec0ff */
[----:B------:R-:W-:Y:S02]  /*43e0*/  @P0 R2UR UR6, R6 ;  /* 0x00000000060602ca */ /* 0x000fe400000e0000 */
[----:B------:R-:W-:Y:S02]  /*43f0*/  PRMT R0, RZ, 0x654, R0 ;  /* 0x00000654ff007816 */ /* 0x000fe40000000000 */
[----:B------:R-:W-:Y:S02]  /*4400*/  @P0 R2UR UR5, R8 ;  /* 0x00000000080502ca */ /* 0x000fe400000e0000 */
[----:B------:R2:W-:Y:S03]  /*4410*/  SYNCS.ARRIVE.TRANS64.RED.A1T0 RZ, [R0+URZ], RZ ;  /* 0x000000ff00ff79a7 */ /* 0x0005e600081004ff */
[----:B------:R-:W-:Y:S04]  /*4420*/  @UP1 UMOV UR29, UR4 ;  /* 0x00000004001d1c82 */ /* 0x000fe80008000000 */
[----:B------:R-:W-:Y:S04]  /*4430*/  @UP1 UMOV UR14, UR6 ;  /* 0x00000006000e1c82 */ /* 0x000fe80008000000 */
[----:B------:R-:W-:Y:S01]  /*4440*/  @UP1 UMOV UR13, UR5 ;  /* 0x00000005000d1c82 */ /* 0x000fe20008000000 */
[----:B------:R-:W-:Y:S05]  /*4450*/  BRA.U !UP0, `(.L_x_76) ;  /* 0x0000000108a47547 */ /* 0x000fea000b800000 */
[----:B------:R-:W-:Y:S02]  /*4460*/  UIMAD.WIDE.U32 UR18, UR13, UR47, URZ ;  /* 0x0000002f0d1272a5 */ /* 0x000fe4000f8e00ff */
[----:B------:R-:W-:Y:S02]  /*4470*/  UIMAD.WIDE.U32 UR26, UR14, UR44, URZ ;  /* 0x0000002c0e1a72a5 */ /* 0x000fe4000f8e00ff */
[----:B------:R-:W-:Y:S02]  /*4480*/  USEL UR4, UR30, UR41, !UP5 ;  /* 0x000000291e047287 */ /* 0x000fe4000e800000 */
[----:B------:R-:W-:Y:S02]  /*4490*/  USEL UR7, UR31, UR43, !UP6 ;  /* 0x0000002b1f077287 */ /* 0x000fe4000f000000 */
[----:B-1----:R-:W-:Y:S02]  /*44a0*/  UIMAD.WIDE.U32 UR8, UR4, UR22, URZ ;  /* 0x00000016040872a5 */ /* 0x002fe4000f8e00ff */
[----:B------:R-:W-:Y:S01]  /*44b0*/  UIMAD.WIDE.U32 UR10, UR7, UR22, URZ ;  /* 0x00000016070a72a5 */ /* 0x000fe2000f8e00ff */
[----:B------:R-:W-:Y:S02]  /*44c0*/  UMOV UR5, UR19 ;  /* 0x0000001300057c82 */ /* 0x000fe40008000000 */
[----:B------:R-:W-:Y:S03]  /*44d0*/  USHF.R.U32.HI UR6, URZ, UR49, UR5 ;  /* 0x00000031ff067299 */ /* 0x000fe60008011605 */
[----:B------:R-:W-:Y:S01]  /*44e0*/  UMOV UR5, UR27 ;  /* 0x0000001b00057c82 */ /* 0x000fe20008000000 */
[----:B------:R-:W-:Y:S02]  /*44f0*/  USEL UR6, UR13, UR6, !UP5 ;  /* 0x000000060d067287 */ /* 0x000fe4000e800000 */
[----:B------:R-:W-:Y:S03]  /*4500*/  USHF.R.U32.HI UR12, URZ, UR45, UR5 ;  /* 0x0000002dff0c7299 */ /* 0x000fe60008011605 */
[----:B------:R-:W-:Y:S02]  /*4510*/  UMOV UR5, UR9 ;  /* 0x0000000900057c82 */ /* 0x000fe40008000000 */
[----:B------:R-:W-:Y:S03]  /*4520*/  @UP4 USHF.R.U32.HI UR4, URZ, UR23, UR5 ;  /* 0x00000017ff044299 */ /* 0x000fe60008011605 */
[----:B------:R-:W-:Y:S01]  /*4530*/  UMOV UR5, UR11 ;  /* 0x0000000b00057c82 */ /* 0x000fe20008000000 */
[----:B------:R-:W-:Y:S02]  /*4540*/  UIMAD UR4, UR42, UR4, URZ ;  /* 0x000000042a0472a4 */ /* 0x000fe4000f8e02ff */
[----:B------:R-:W-:Y:S02]  /*4550*/  @UP4 USHF.R.U32.HI UR7, URZ, UR23, UR5 ;  /* 0x00000017ff074299 */ /* 0x000fe40008011605 */
[----:B------:R-:W-:Y:S02]  /*4560*/  UIMAD.WIDE.U32 UR10, UR6, UR22, URZ ;  /* 0x00000016060a72a5 */ /* 0x000fe4000f8e00ff */
[----:B------:R-:W-:Y:S02]  /*4570*/  USEL UR5, UR14, UR12, !UP6 ;  /* 0x0000000c0e057287 */ /* 0x000fe4000f000000 */
[----:B------:R-:W-:Y:S02]  /*4580*/  UIMAD UR8, UR42, UR7, URZ ;  /* 0x000000072a0872a4 */ /* 0x000fe4000f8e02ff */
[----:B------:R-:W-:Y:S03]  /*4590*/  UISETP.GE.AND UP0, UPT, UR6, UR4, UPT ;  /* 0x000000040600728c */ /* 0x000fe6000bf06270 */
[----:B------:R-:W-:Y:S01]  /*45a0*/  UMOV UR4, UR11 ;  /* 0x0000000b00047c82 */ /* 0x000fe20008000000 */
[----:B------:R-:W-:Y:S02]  /*45b0*/  UISETP.GE.OR UP0, UPT, UR5, UR8, UP0 ;  /* 0x000000080500728c */ /* 0x000fe40008706670 */
[----:B------:R-:W-:Y:S02]  /*45c0*/  USHF.R.U32.HI UR4, URZ, UR23, UR4 ;  /* 0x00000017ff047299 */ /* 0x000fe40008011604 */
[----:B------:R-:W-:Y:S02]  /*45d0*/  UIMAD.WIDE.U32 UR8, UR5, UR22, URZ ;  /* 0x00000016050872a5 */ /* 0x000fe4000f8e00ff */
[----:B------:R-:W-:Y:S04]  /*45e0*/  USEL UR10, UR6, UR4, !UP4 ;  /* 0x00000004060a7287 */ /* 0x000fe8000e000000 */
[----:B------:R-:W-:Y:S01]  /*45f0*/  UIADD3 UR11, UPT, UPT, -UR10, URZ, URZ ;  /* 0x000000ff0a0b7290 */ /* 0x000fe2000fffe1ff */
[----:B------:R-:W-:Y:S02]  /*4600*/  @!UP0 UMOV UR4, UR9 ;  /* 0x0000000900048c82 */ /* 0x000fe40008000000 */
[----:B------:R-:W-:Y:S02]  /*4610*/  @!UP0 USHF.R.U32.HI UR4, URZ, UR23, UR4 ;  /* 0x00000017ff048299 */ /* 0x000fe40008011604 */
[----:B------:R-:W-:Y:S02]  /*4620*/  UIMAD UR8, UR42, UR11, UR6 ;  /* 0x0000000b2a0872a4 */ /* 0x000fe4000f8e0206 */
[----:B------:R-:W-:Y:S04]  /*4630*/  @!UP0 USEL UR4, UR5, UR4, !UP4 ;  /* 0x0000000405048287 */ /* 0x000fe8000e000000 */
[----:B------:R-:W-:Y:S02]  /*4640*/  @!UP0 UIMAD UR8, UR7, UR8, UR4 ;  /* 0x00000008070882a4 */ /* 0x000fe4000f8e0204 */
[----:B------:R-:W-:Y:S02]  /*4650*/  @!UP0 UIADD3 UR9, UPT, UPT, UR10, -UR4, URZ ;  /* 0x800000040a098290 */ /* 0x000fe4000fffe0ff */
[----:B------:R-:W-:Y:S02]  /*4660*/  UIADD3 UR4, UPT, UPT, -UR5, URZ, URZ ;  /* 0x000000ff05047290 */ /* 0x000fe4000fffe1ff */
[----:B------:R-:W-:Y:S02]  /*4670*/  UIADD3 UR7, UPT, UPT, -UR6, URZ, URZ ;  /* 0x000000ff06077290 */ /* 0x000fe4000fffe1ff */
[----:B------:R-:W-:Y:S02]  /*4680*/  @!UP0 UIMAD UR6, UR9, UR42, UR5 ;  /* 0x0000002a090682a4 */ /* 0x000fe4000f8e0205 */
[----:B------:R-:W-:Y:S02]  /*4690*/  UIMAD UR14, UR15, UR4, UR14 ;  /* 0x000000040f0e72a4 */ /* 0x000fe4000f8e020e */
[----:B------:R-:W-:Y:S01]  /*46a0*/  UIMAD UR13, UR46, UR7, UR13 ;  /* 0x000000072e0d72a4 */ /* 0x000fe2000f8e020d */
[----:B------:R-:W-:Y:S02]  /*46b0*/  @!UP0 UMOV UR5, UR8 ;  /* 0x0000000800058c82 */ /* 0x000fe40008000000 */
[----:B------:R-:W-:Y:S02]  /*46c0*/  UIMAD UR14, UR5, UR15, UR14 ;  /* 0x0000000f050e72a4 */ /* 0x000fe4000f8e020e */
[----:B------:R-:W-:Y:S11]  /*46d0*/  UIMAD UR13, UR6, UR46, UR13 ;  /* 0x0000002e060d72a4 */ /* 0x000ff6000f8e020d */
[----:B------:R-:W-:Y:S01]  /*46e0*/  @!UPT UIADD3 URZ, UPT, UPT, URZ, URZ, URZ ;  /* 0x000000fffffff290 */ /* 0x000fe2000fffe0ff */
.L_x_76:
[----:B------:R-:W3:Y:S01]  /*46f0*/  @!UP2 LDCU.128 UR8, c[0x0][0xb10] ;  /* 0x00016200ff08a7ac */ /* 0x000ee20008000c00 */
[C---:B------:R-:W-:Y:S02]  /*4700*/  ISETP.NE.U32.AND P1, PT, R4.reuse, RZ, PT ;  /* 0x000000ff0400720c */ /* 0x040fe40003f25070 */
[----:B------:R-:W-:Y:S02]  /*4710*/  ISETP.NE.U32.AND P0, PT, R4, RZ, PT ;  /* 0x000000ff0400720c */ /* 0x000fe40003f05070 */
[C---:B------:R-:W-:Y:S02]  /*4720*/  ISETP.NE.AND.EX P1, PT, R5.reuse, RZ, PT, P1 ;  /* 0x000000ff0500720c */ /* 0x040fe40003f25310 */
[----:B------:R-:W-:Y:S01]  /*4730*/  ISETP.NE.AND.EX P0, PT, R5, RZ, PT, P0 ;  /* 0x000000ff0500720c */ /* 0x000fe20003f05300 */
[----:B------:R-:W4:Y:S01]  /*4740*/  @!UP2 LDCU UR5, c[0x0][0xb0c] ;  /* 0x00016180ff05a7ac */ /* 0x000f220008000800 */
[----:B------:R-:W-:Y:S01]  /*4750*/  SHF.L.U32 R9, R15, 0x1f, RZ ;  /* 0x0000001f0f097819 */ /* 0x000fe200000006ff */
[----:B------:R-:W-:Y:S02]  /*4760*/  USHF.L.U32 UR35, UR16, 0x6, URZ ;  /* 0x0000000610237899 */ /* 0x000fe400080006ff */
[----:B------:R-:W-:Y:S02]  /*4770*/  USHF.L.U32 UR34, UR20, 0x8, URZ ;  /* 0x0000000814227899 */ /* 0x000fe400080006ff */
[----:B---3--:R-:W-:Y:S07]  /*4780*/  UIMAD.WIDE.U32 UR6, UR14, UR8, URZ ;  /* 0x000000080e0672a5 */ /* 0x008fee000f8e00ff */
[----:B------:R-:W-:Y:S01]  /*4790*/  @!UP2 UMOV UR4, UR7 ;  /* 0x000000070004ac82 */ /* 0x000fe20008000000 */
[----:B----4-:R-:W-:Y:S02]  /*47a0*/  @!UP2 UISETP.NE.AND UP0, UPT, UR5, 0x1, UPT ;  /* 0x000000010500a88c */ /* 0x010fe4000bf05270 */
[----:B------:R-:W-:Y:S02]  /*47b0*/  @!UP2 USHF.R.U32.HI UR4, URZ, UR9, UR4 ;  /* 0x00000009ff04a299 */ /* 0x000fe40008011604 */
[----:B------:R-:W-:Y:S02]  /*47c0*/  UIMAD.WIDE.U32 UR6, UR13, UR11, URZ ;  /* 0x0000000b0d0672a5 */ /* 0x000fe4000f8e00ff */
[----:B------:R-:W-:Y:S02]  /*47d0*/  @!UP2 USEL UR8, UR14, UR4, !UP0 ;  /* 0x000000040e08a287 */ /* 0x000fe4000c000000 */
[----:B------:R-:W-:Y:S03]  /*47e0*/  @!UP2 UISETP.NE.AND UP0, UPT, UR10, 0x1, UPT ;  /* 0x000000010a00a88c */ /* 0x000fe6000bf05270 */
[----:B------:R-:W-:Y:S02]  /*47f0*/  @!UP2 UMOV UR6, UR7 ;  /* 0x000000070006ac82 */ /* 0x000fe40008000000 */
[----:B------:R-:W3:Y:S02]  /*4800*/  @!UP2 LDCU UR4, c[0x0][0xb20] ;  /* 0x00016400ff04a7ac */ /* 0x000ee40008000800 */
[----:B---3--:R-:W-:Y:S04]  /*4810*/  @!UP2 USHF.R.U32.HI UR6, URZ, UR4, UR6 ;  /* 0x00000004ff06a299 */ /* 0x008fe80008011606 */
[----:B------:R-:W-:Y:S04]  /*4820*/  @!UP2 USEL UR6, UR13, UR6, !UP0 ;  /* 0x000000060d06a287 */ /* 0x000fe8000c000000 */
[----:B------:R-:W-:Y:S02]  /*4830*/  @!UP2 UIADD3 UR4, UPT, UPT, -UR8, UR6, URZ ;  /* 0x000000060804a290 */ /* 0x000fe4000fffe1ff */
[----:B------:R-:W-:Y:S02]  /*4840*/  @!UP2 UIADD3 UR6, UPT, UPT, UR8, -UR6, URZ ;  /* 0x800000060806a290 */ /* 0x000fe4000fffe0ff */
[----:B------:R-:W-:Y:S02]  /*4850*/  @!UP2 UIMAD UR14, UR4, UR5, UR14 ;  /* 0x00000005040ea2a4 */ /* 0x000fe4000f8e020e */
[----:B------:R-:W-:Y:S01]  /*4860*/  @!UP2 UIMAD UR13, UR6, UR10, UR13 ;  /* 0x0000000a060da2a4 */ /* 0x000fe2000f8e020d */
[----:B------:R-:W-:Y:S11]  /*4870*/  BRA.U UP3, `(.L_x_77) ;  /* 0x0000000103107547 */ /* 0x000ff6000b800000 */
[----:B--2---:R-:W-:Y:S04]  /*4880*/  MOV R0, UR48 ;  /* 0x0000003000007c02 */ /* 0x004fe80008000f00 */
[----:B------:R-:W-:Y:S04]  /*4890*/  SHF.L.U32 R11, R0, 0x1f, RZ ;  /* 0x0000001f000b7819 */ /* 0x000fe800000006ff */
[----:B------:R-:W2:Y:S02]  /*48a0*/  SYNCS.PHASECHK.TRANS64.TRYWAIT P2, [UR21+0x88], R11 ;  /* 0x0000880bff0075a7 */ /* 0x000ea40008041115 */
[----:B--2---:R-:W-:Y:S05]  /*48b0*/  @!P2 BRA `(.L_x_78) ;  /* 0x000000540068a947 */ /* 0x004fea0003800000 */
.L_x_77:
[----:B------:R-:W-:Y:S05]  /*48c0*/  @!P1 BRA `(.L_x_79) ;  /* 0x0000000000309947 */ /* 0x000fea0003800000 */
[----:B------:R-:W-:Y:S01]  /*48d0*/  ISETP.NE.U32.AND P1, PT, R2, RZ, PT ;  /* 0x000000ff0200720c */ /* 0x000fe20003f25070 */
[----:B------:R-:W3:Y:S01]  /*48e0*/  LDCU.64 UR4, c[0x0][0x358] ;  /* 0x00006b00ff0477ac */ /* 0x000ee20008000a00 */
[----:B------:R-:W-:Y:S02]  /*48f0*/  IMAD.MOV.U32 R81, RZ, RZ, 0x1 ;  /* 0x00000001ff517424 */ /* 0x000fe400078e00ff */
[----:B------:R-:W-:Y:S11]  /*4900*/  ISETP.NE.AND.EX P1, PT, R3, RZ, PT, P1 ;  /* 0x000000ff0300720c */ /* 0x000ff60003f25310 */
[----:B------:R-:W-:Y:S02]  /*4910*/  @!UPT UIADD3 URZ, UPT, UPT, URZ, URZ, URZ ;  /* 0x000000fffffff290 */ /* 0x000fe4000fffe0ff */
[----:B--2---:R-:W2:Y:S01]  /*4920*/  @P1 LDC.64 R10, c[0x0][0x888] ;  /* 0x00022200ff0a1b82 */ /* 0x004ea20000000a00 */
[----:B------:R-:W-:Y:S04]  /*4930*/  @P1 IMAD R0, R4, UR36, RZ ;  /* 0x0000002404001c24 */ /* 0x000fe8000f8e02ff */
[----:B--2---:R-:W-:Y:S04]  /*4940*/  @P1 IMAD.WIDE R10, R0, 0x4, R10 ;  /* 0x00000004000a1825 */ /* 0x004fe800078e020a */
[----:B------:R-:W-:Y:S01]  /*4950*/  HFMA2 R0, -RZ, RZ, 0, 5.9604644775390625e-08 ;  /* 0x00000001ff007431 */ /* 0x000fe200000001ff */
[----:B---3-5:R3:W5:Y:S04]  /*4960*/  @P1 LDG.E R41, desc[UR4][R10.64] ;  /* 0x000000040a291981 */ /* 0x028768000c1e1900 */
[----:B------:R-:W-:Y:S01]  /*4970*/  @!P1 PRMT R81, R0, 0x7610, R81 ;  /* 0x0000761000519816 */ /* 0x000fe20000000051 */
[----:B---3--:R-:W4:Y:S06]  /*4980*/  @!P1 LDC R41, c[0x0][0x880] ;  /* 0x00022000ff299b82 */ /* 0x008f2c0000000800 */
.L_x_79:
[----:B----45:R-:W-:Y:S01]  /*4990*/  @!P0 FSETP.EQ.AND P1, PT, R41, RZ, PT ;  /* 0x000000ff2900820b */ /* 0x030fe20003f22000 */
[----:B------:R-:W-:Y:S01]  /*49a0*/  @!UPT UIADD3 URZ, UPT, UPT, URZ, URZ, URZ ;  /* 0x000000fffffff290 */ /* 0x000fe2000fffe0ff */
[----:B------:R-:W-:Y:S11]  /*49b0*/  @!P0 BRA `(.L_x_80) ;  /* 0x0000000000188947 */ /* 0x000ff60003800000 */
[----:B------:R-:W-:Y:S02]  /*49c0*/  LOP3.LUT P0, RZ, R81, 0xff, RZ, 0xc0, !PT ;  /* 0x000000ff51ff7812 */ /* 0x000fe4000780c0ff */
[----:B------:R-:W-:Y:S04]  /*49d0*/  ISETP.NE.U32.AND P1, PT, R2, RZ, PT ;  /* 0x000000ff0200720c */ /* 0x000fe80003f25070 */
[----:B------:R-:W-:Y:S04]  /*49e0*/  ISETP.NE.AND.EX P1, PT, R3, RZ, PT, P1 ;  /* 0x000000ff0300720c */ /* 0x000fe80003f25310 */
[----:B------:R-:W-:Y:S03]  /*49f0*/  PLOP3.LUT P1, PT, P1, PT, PT, 0x8, 0x80 ;  /* 0x000000000080781c */ /* 0x000fe60000f2e170 */
[----:B------:R-:W-:Y:S11]  /*4a00*/  @P0 FSETP.EQ.AND P1, PT, R41, RZ, PT ;  /* 0x000000ff2900020b */ /* 0x000ff60003f22000 */
[----:B------:R-:W-:Y:S02]  /*4a10*/  @!UPT UIADD3 URZ, UPT, UPT, URZ, URZ, URZ ;  /* 0x000000fffffff290 */ /* 0x000fe4000fffe0ff */
.L_x_80:
[----:B------:R-:W3:Y:S01]  /*4a20*/  SYNCS.PHASECHK.TRANS64.TRYWAIT P2, [UR21+0x60], R9 ;  /* 0x00006009ff0075a7 */ /* 0x000ee20008041115 */
[----:B------:R-:W-:Y:S04]  /*4a30*/  ELECT P0, URZ, PT ;  /* 0x0000000000ff782f */ /* 0x000fe80003800000 */
[----:B------:R-:W-:Y:S11]  /*4a40*/  PLOP3.LUT P1, PT, P1, P0, PT, 0xf2, 0x2f ;  /* 0x00000000002f781c */ /* 0x000ff60000f21e72 */
[----:B------:R-:W-:Y:S02]  /*4a50*/  @!UPT UIADD3 URZ, UPT, UPT, URZ, URZ, URZ ;  /* 0x000000fffffff290 */ /* 0x000fe4000fffe0ff */
[----:B------:R-:W-:Y:S05]  /*4a60*/  @!P1 IADD3 R8, P0, PT, R16, 0x580, RZ ;  /* 0x0000058010089810 */ /* 0x000fea0007f1e0ff */
[----:B------:R-:W-:Y:S01]  /*4a70*/  @!P1 IMAD.X R6, RZ, RZ, R17, P0 ;  /* 0x000000ffff069224 */ /* 0x000fe200000e0611 */
[----:B---3--:R-:W-:Y:S07]  /*4a80*/  @!P2 BRA `(.L_x_81) ;  /* 0x00000054000ca947 */ /* 0x008fee0003800000 */
.L_x_168:
[----:B------:R-:W-:Y:S01]  /*4a90*/  @!P1 R2UR UR5, R8 ;  /* 0x00000000080592ca */ /* 0x000fe200000e0000 */
[----:B------:R-:W-:Y:S01]  /*4aa0*/  VOTEU.ALL UP0, P1 ;  /* 0x0000000000ff7886 */ /* 0x000fe20000800000 */
[----:B------:R-:W-:Y:S01]  /*4ab0*/  @!P1 R2UR UR4, R6 ;  /* 0x00000000060492ca */ /* 0x000fe200000e0000 */
[----:B--2---:R-:W-:Y:S01]  /*4ac0*/  @!P1 IMAD.MOV.U32 R0, RZ, RZ, 0x2000 ;  /* 0x00002000ff009424 */ /* 0x004fe200078e00ff */
[----:B------:R-:W-:Y:S01]  /*4ad0*/  UMOV UR6, 0x0 ;  /* 0x0000000000067882 */ /* 0x000fe20000000000 */
[----:B------:R-:W-:Y:S01]  /*4ae0*/  UMOV UR7, 0x10000000 ;  /* 0x1000000000077882 */ /* 0x000fe20000000000 */
[----:B------:R-:W-:Y:S01]  /*4af0*/  @!UP0 UIADD3 UR32, UPT, UPT, UR21, 0x400, URZ ;  /* 0x0000040015208890 */ /* 0x000fe2000fffe0ff */
[----:B------:R-:W-:Y:S01]  /*4b00*/  @!P1 IADD3 R8, P0, PT, R16, 0x580, RZ ;  /* 0x0000058010089810 */ /* 0x000fe20007f1e0ff */
[----:B------:R-:W-:Y:S04]  /*4b10*/  VOTEU.ALL UP0, P1 ;  /* 0x0000000000ff7886 */ /* 0x000fe80000800000 */
[----:B------:R-:W-:Y:S02]  /*4b20*/  @!P1 IMAD.X R6, RZ, RZ, R17, P0 ;  /* 0x000000ffff069224 */ /* 0x000fe400000e0611 */
[----:B------:R-:W-:Y:S02]  /*4b30*/  IMAD.U32 R10, RZ, RZ, UR5 ;  /* 0x00000005ff0a7e24 */ /* 0x000fe4000f8e00ff */
[----:B------:R-:W-:Y:S03]  /*4b40*/  IMAD.U32 R11, RZ, RZ, UR4 ;  /* 0x00000004ff0b7e24 */ /* 0x000fe6000f8e00ff */
[----:B------:R-:W-:Y:S02]  /*4b50*/  @!P1 R2UR UR4, R10 ;  /* 0x000000000a0492ca */ /* 0x000fe400000e0000 */
[----:B------:R-:W-:Y:S11]  /*4b60*/  @!P1 R2UR UR5, R11 ;  /* 0x000000000b0592ca */ /* 0x000ff600000e0000 */
[----:B------:R-:W-:Y:S02]  /*4b70*/  @!UPT UIADD3 URZ, UPT, UPT, URZ, URZ, URZ ;  /* 0x000000fffffff290 */ /* 0x000fe4000fffe0ff */
[----:B------:R2:W-:Y:S01]  /*4b80*/  @!UP0 UTMALDG.3D [UR32], [UR4], desc[UR6] ;  /* 0x00000620040085b4 */ /* 0x0005e20008011000 */
[----:B------:R2:W-:Y:S01]  /*4b90*/  @!P1 SYNCS.ARRIVE.TRANS64.RED.A0TR RZ, [UR21+0x40], R0 ;  /* 0x00004000ffff99a7 */ /* 0x0005e20008300415 */
[----:B------:R-:W-:Y:S01]  /*4ba0*/  SYNCS.ARRIVE.TRANS64.RED.A1T0 RZ, [UR40], RZ ;  /* 0x000000ffffff79a7 */ /* 0x000fe20008100428 */
[----:B------:R-:W3:Y:S02]  /*4bb0*/  SYNCS.PHASECHK.TRANS64.TRYWAIT P2, [UR21+0x68], R9 ;  /* 0x00006809ff0075a7 */ /* 0x000ee40008041115 */
[----:B--23--:R-:W-:Y:S05]  /*4bc0*/  @!P2 BRA `(.L_x_82) ;  /* 0x0000005000d4a947 */ /* 0x00cfea0003800000 */
.L_x_170:
        /* <DEDUP_REMOVED lines=8> */
[----:B------:R-:W-:Y:S01]  /*4c50*/  @!UP0 UIADD3 UR24, UPT, UPT, UR21, 0x2400, URZ ;  /* 0x0000240015188890 */ /* 0x000fe2000fffe0ff */
[----:B------:R-:W-:Y:S01]  /*4c60*/  VOTEU.ALL UP0, P1 ;  /* 0x0000000000ff7886 */ /* 0x000fe20000800000 */
[----:B------:R-:W-:Y:S01]  /*4c70*/  UMOV UR27, UR35 ;  /* 0x00000023001b7c82 */ /* 0x000fe20008000000 */
[----:B------:R-:W-:Y:S02]  /*4c80*/  UMOV UR28, UR36 ;  /* 0x00000024001c7c82 */ /* 0x000fe40008000000 */
[----:B------:R-:W-:Y:S02]  /*4c90*/  IMAD.U32 R10, RZ, RZ, UR5 ;  /* 0x00000005ff0a7e24 */ /* 0x000fe4000f8e00ff */
[----:B------:R-:W-:Y:S02]  /*4ca0*/  IMAD.U32 R11, RZ, RZ, UR4 ;  /* 0x00000004ff0b7e24 */ /* 0x000fe4000f8e00ff */
[----:B------:R-:W-:Y:S01]  /*4cb0*/  @!P1 IMAD.X R6, RZ, RZ, R17, P0 ;  /* 0x000000ffff069224 */ /* 0x000fe200000e0611 */
        /* <DEDUP_REMOVED lines=8> */
.L_x_172:
[----:B------:R-:W-:Y:S01]  /*4d40*/  @!P1 R2UR UR5, R8 ;  /* 0x00000000080592ca */ /* 0x000fe200000e0000 */
[----:B------:R-:W-:Y:S01]  /*4d50*/  VOTEU.ALL UP0, P1 ;  /* 0x0000000000ff7886 */ /* 0x000fe20000800000 */
[----:B------:R-:W-:Y:S01]  /*4d60*/  @!P1 R2UR UR4, R6 ;  /* 0x00000000060492ca */ /* 0x000fe200000e0000 */
[----:B--2---:R-:W-:Y:S01]  /*4d70*/  @!P1 IMAD.MOV.U32 R0, RZ, RZ, 0x2000 ;  /* 0x00002000ff009424 */ /* 0x004fe200078e00ff */
[----:B------:R-:W-:Y:S01]  /*4d80*/  UMOV UR6, 0x0 ;  /* 0x0000000000067882 */ /* 0x000fe20000000000 */
[----:B------:R-:W-:Y:S01]  /*4d90*/  UMOV UR7, 0x10000000 ;  /* 0x1000000000077882 */ /* 0x000fe20000000000 */
[----:B------:R-:W-:Y:S01]  /*4da0*/  @!UP0 UIADD3 UR18, UPT, UPT, UR34, 0x80, URZ ;  /* 0x0000008022128890 */ /* 0x000fe2000fffe0ff */
[----:B------:R-:W-:Y:S01]  /*4db0*/  VIADD R14, R14, 0x1 ;  /* 0x000000010e0e7836 */ /* 0x000fe20000000000 */
[----:B------:R-:W-:Y:S01]  /*4dc0*/  @!UP0 UIADD3 UR16, UPT, UPT, UR21, 0x4400, URZ ;  /* 0x0000440015108890 */ /* 0x000fe2000fffe0ff */
[----:B------:R-:W-:Y:S01]  /*4dd0*/  VOTEU.ALL UP0, P1 ;  /* 0x0000000000ff7886 */ /* 0x000fe20000800000 */
[----:B------:R-:W-:Y:S01]  /*4de0*/  UMOV UR19, UR35 ;  /* 0x0000002300137c82 */ /* 0x000fe20008000000 */
[----:B------:R-:W-:Y:S02]  /*4df0*/  UMOV UR20, UR36 ;  /* 0x0000002400147c82 */ /* 0x000fe40008000000 */
        /* <DEDUP_REMOVED lines=10> */
.L_x_174:
[----:B------:R-:W-:Y:S01]  /*4ea0*/  @!P1 IADD3 R6, P0, PT, R16, 0x580, RZ ;  /* 0x0000058010069810 */ /* 0x000fe20007f1e0ff */
[----:B------:R-:W-:Y:S01]  /*4eb0*/  VOTEU.ALL UP0, P1 ;  /* 0x0000000000ff7886 */ /* 0x000fe20000800000 */
[----:B------:R-:W-:Y:S01]  /*4ec0*/  UMOV UR6, 0x0 ;  /* 0x0000000000067882 */ /* 0x000fe20000000000 */
[----:B------:R-:W-:Y:S01]  /*4ed0*/  UMOV UR7, 0x10000000 ;  /* 0x1000000000077882 */ /* 0x000fe20000000000 */
[----:B------:R-:W-:Y:S01]  /*4ee0*/  @!P1 R2UR UR5, R6 ;  /* 0x00000000060592ca */ /* 0x000fe200000e0000 */
[----:B--2---:R-:W-:Y:S01]  /*4ef0*/  @!P1 IMAD.X R0, RZ, RZ, R17, P0 ;  /* 0x000000ffff009224 */ /* 0x004fe200000e0611 */
[----:B------:R-:W-:Y:S01]  /*4f00*/  @!UP0 UIADD3 UR10, UPT, UPT, UR34, 0xc0, URZ ;  /* 0x000000c0220a8890 */ /* 0x000fe2000fffe0ff */
[----:B------:R-:W-:Y:S01]  /*4f10*/  R2UR UR18, R83 ;  /* 0x00000000531272ca */ /* 0x000fe200000e0000 */
[----:B------:R-:W-:Y:S01]  /*4f20*/  @!UP0 UIADD3 UR8, UPT, UPT, UR21, 0x6400, URZ ;  /* 0x0000640015088890 */ /* 0x000fe2000fffe0ff */
[----:B------:R-:W-:Y:S01]  /*4f30*/  R2UR UR16, R84 ;  /* 0x00000000541072ca */ /* 0x000fe200000e0000 */
[----:B------:R-:W-:Y:S01]  /*4f40*/  @!UP0 UIADD3 UR9, UPT, UPT, UR21, 0x58, URZ ;  /* 0x0000005815098890 */ /* 0x000fe2000fffe0ff */
[----:B------:R-:W-:Y:S01]  /*4f50*/  @!P1 R2UR UR4, R0 ;  /* 0x00000000000492ca */ /* 0x000fe200000e0000 */
[----:B------:R-:W-:Y:S01]  /*4f60*/  VOTEU.ALL UP0, P1 ;  /* 0x0000000000ff7886 */ /* 0x000fe20000800000 */
[----:B------:R-:W-:Y:S01]  /*4f70*/  UMOV UR11, UR35 ;  /* 0x00000023000b7c82 */ /* 0x000fe20008000000 */
[----:B------:R-:W-:Y:S01]  /*4f80*/  UMOV UR12, UR36 ;  /* 0x00000024000c7c82 */ /* 0x000fe20008000000 */
[C---:B------:R-:W-:Y:S01]  /*4f90*/  ISETP.NE.AND P0, PT, R14.reuse, 0x2, PT ;  /* 0x000000020e00780c */ /* 0x040fe20003f05270 */
[----:B------:R-:W-:Y:S01]  /*4fa0*/  UPLOP3.LUT UP3, UPT, UPT, UPT, UPT, 0x80, 0x8 ;  /* 0x000000000008789c */ /* 0x000fe20003f6f070 */
[----:B------:R-:W-:Y:S01]  /*4fb0*/  IMAD.U32 R8, RZ, RZ, UR5 ;  /* 0x00000005ff087e24 */ /* 0x000fe2000f8e00ff */
[----:B------:R-:W-:Y:S01]  /*4fc0*/  LOP3.LUT R15, R15, 0x1, RZ, 0x3c, !PT ;  /* 0x000000010f0f7812 */ /* 0x000fe200078e3cff */
[----:B------:R-:W-:Y:S01]  /*4fd0*/  UMOV UR36, UR29 ;  /* 0x0000001d00247c82 */ /* 0x000fe20008000000 */
[----:B------:R-:W-:Y:S01]  /*4fe0*/  SEL R0, RZ, 0x1, P0 ;  /* 0x00000001ff007807 */ /* 0x000fe20000000000 */
[----:B------:R-:W-:Y:S01]  /*4ff0*/  UIADD3 UR20, UPT, UPT, UR13, UR18, URZ ;  /* 0x000000120d147290 */ /* 0x000fe2000fffe0ff */
[----:B------:R-:W-:Y:S01]  /*5000*/  SEL R14, R14, RZ, P0 ;  /* 0x000000ff0e0e7207 */ /* 0x000fe20000000000 */
[----:B------:R-:W-:Y:S01]  /*5010*/  UIADD3 UR16, UPT, UPT, UR14, UR16, URZ ;  /* 0x000000100e107290 */ /* 0x000fe2000fffe0ff */
[----:B------:R-:W-:Y:S01]  /*5020*/  IMAD.U32 R9, RZ, RZ, UR4 ;  /* 0x00000004ff097e24 */ /* 0x000fe2000f8e00ff */
[----:B------:R-:W-:Y:S02]  /*5030*/  @!P1 R2UR UR4, R8 ;  /* 0x00000000080492ca */ /* 0x000fe400000e0000 */
[----:B------:R-:W-:Y:S02]  /*5040*/  LOP3.LUT R13, R13, R0, RZ, 0x3c, !PT ;  /* 0x000000000d0d7212 */ /* 0x000fe400078e3cff */
[----:B------:R-:W-:Y:S11]  /*5050*/  @!P1 R2UR UR5, R9 ;  /* 0x00000000090592ca */ /* 0x000ff600000e0000 */
[----:B------:R-:W-:Y:S02]  /*5060*/  @!UPT UIADD3 URZ, UPT, UPT, URZ, URZ, URZ ;  /* 0x000000fffffff290 */ /* 0x000fe4000fffe0ff */
[----:B------:R2:W-:Y:S01]  /*5070*/  @!UP0 UTMALDG.3D [UR8], [UR4], desc[UR6] ;  /* 0x00000608040085b4 */ /* 0x0005e20008011000 */
[----:B------:R2:W-:Y:S01]  /*5080*/  @!P1 SYNCS.ARRIVE.TRANS64.RED.A0TR RZ, [UR21+0x58], R7 ;  /* 0x00005807ffff99a7 */ /* 0x0005e20008300415 */
[----:B------:R-:W-:Y:S01]  /*5090*/  SYNCS.ARRIVE.TRANS64.RED.A1T0 RZ, [UR37], RZ ;  /* 0x000000ffffff79a7 */ /* 0x000fe20008100425 */
[----:B------:R-:W-:Y:S05]  /*50a0*/  BRA.U UP1, `(.L_x_85) ;  /* 0xfffffff101707547 */ /* 0x000fea000b83ffff */
[----:B------:R-:W-:-:S04]  /*50b0*/  SHF.L.U32 R3, R15, 0x1f, RZ ;  /* 0x0000001f0f037819 */ /* 0x000fc800000006ff */
[----:B------:R-:W3:Y:S02]  /*50c0*/  SYNCS.PHASECHK.TRANS64.TRYWAIT P0, [UR21+0x60], R3 ;  /* 0x00006003ff0075a7 */ /* 0x000ee40008001115 */
[----:B---3--:R-:W-:Y:S05]  /*50d0*/  @!P0 BRA `(.L_x_86) ;  /* 0x0000004c00d88947 */ /* 0x008fea0003800000 */
.L_x_176:
[----:B------:R-:W4:Y:S02]  /*50e0*/  SYNCS.PHASECHK.TRANS64.TRYWAIT P0, [UR21+0x68], R3 ;  /* 0x00006803ff0075a7 */ /* 0x000f240008001115 */
[----:B----4-:R-:W-:Y:S05]  /*50f0*/  @!P0 BRA `(.L_x_87) ;  /* 0x0000004c00e88947 */ /* 0x010fea0003800000 */
.L_x_178:
[----:B------:R-:W4:Y:S02]  /*5100*/  SYNCS.PHASECHK.TRANS64.TRYWAIT P0, [UR21+0x70], R3 ;  /* 0x00007003ff0075a7 */ /* 0x000f240008001115 */
[----:B----4-:R-:W-:Y:S05]  /*5110*/  @!P0 BRA `(.L_x_88) ;  /* 0x0000004c00f88947 */ /* 0x010fea0003800000 */
.L_x_180:
[----:B---3--:R-:W-:-:S07]  /*5120*/  MOV R0, UR21 ;  /* 0x0000001500007c02 */ /* 0x008fce0008000f00 */
.L_x_89:
[----:B---3--:R-:W-:-:S04]  /*5130*/  SHF.L.U32 R3, R15, 0x1f, RZ ;  /* 0x0000001f0f037819 */ /* 0x008fc800000006ff */
[----:B------:R3:W4:Y:S03]  /*5140*/  SYNCS.PHASECHK.TRANS64.TRYWAIT P0, [R0+URZ+0x78], R3 ;  /* 0x00007803000075a7 */ /* 0x00072600080011ff */
[----:B----4-:R-:W-:Y:S05]  /*5150*/  @!P0 NANOSLEEP.SYNCS 0x989680 ;  /* 0x009896800000895d */ /* 0x010fea0003900000 */
[----:B------:R-:W4:Y:S02]  /*5160*/  @!P0 SYNCS.PHASECHK.TRANS64 P0, [R0+URZ+0x78], R3 ;  /* 0x00007803000085a7 */ /* 0x000f2400080010ff */
[----:B-12-4-:R-:W-:Y:S05]  /*5170*/  @P0 EXIT ;  /* 0x000000000000094d */ /* 0x016fea0003800000 */
[----:B------:R-:W-:Y:S05]  /*5180*/  BRA `(.L_x_89) ;  /* 0xfffffffc00e87947 */ /* 0x000fea000383ffff */
.L_x_74:
[----:B------:R-:W-:-:S06]  /*5190*/  UISETP.GE.AND UP0, UPT, UR17, 0x4, UPT ;  /* 0x000000041100788c */ /* 0x000fcc000bf06270 */
[----:B------:R-:W-:-:S13]  /*51a0*/  PLOP3.LUT P0, PT, PT, PT, UP0, 0x80, 0x8 ;  /* 0x000000000008781c */ /* 0x000fda0003f0f008 */
[----:B-1----:R-:W-:Y:S05]  /*51b0*/  @!P0 EXIT ;  /* 0x000000000000894d */ /* 0x002fea0003800000 */
[----:B------:R-:W1:Y:S08]  /*51c0*/  S2UR UR4, SR_CgaCtaId ;  /* 0x00000000000479c3 */ /* 0x000e700000008800 */
[----:B------:R-:W-:Y:S01]  /*51d0*/  BAR.SYNC.DEFER_BLOCKING 0x6, 0xa0 ;  /* 0x0182800000007b1d */ /* 0x000fe20000010000 */
[C---:B------:R-:W-:Y:S01]  /*51e0*/  IMAD.SHL.U32 R5, R94.reuse, 0x40, RZ ;  /* 0x000000405e057824 */ /* 0x040fe200078e00ff */
[----:B------:R-:W-:Y:S01]  /*51f0*/  SHF.R.U32.HI R3, RZ, 0x1, R94 ;  /* 0x00000001ff037819 */ /* 0x000fe2000001165e */
[C---:B------:R-:W-:Y:S01]  /*5200*/  IMAD.U32 R37, R94.reuse, 0x10000, RZ ;  /* 0x000100005e257824 */ /* 0x040fe200078e00ff */
[C---:B------:R-:W-:Y:S01]  /*5210*/  R2P PR, R94.reuse, 0x6 ;  /* 0x000000065e007804 */ /* 0x040fe20000000000 */
[----:B------:R-:W-:Y:S01]  /*5220*/  IMAD.SHL.U32 R80, R94, 0x20, RZ ;  /* 0x000000205e507824 */ /* 0x000fe200078e00ff */
[----:B------:R-:W-:-:S02]  /*5230*/  UMOV UR44, 0x400 ;  /* 0x00000400002c7882 */ /* 0x000fc40000000000 */
[----:B------:R-:W2:Y:S01]  /*5240*/  LDC.64 R78, c[0x0][0x8b0] ;  /* 0x00022c00ff4e7b82 */ /* 0x000ea20000000a00 */
[C---:B------:R-:W-:Y:S01]  /*5250*/  LOP3.LUT R2, R5.reuse, 0x1c0, RZ, 0xc0, !PT ;  /* 0x000001c005027812 */ /* 0x040fe200078ec0ff */
[----:B------:R-:W-:Y:S01]  /*5260*/  IMAD.MOV.U32 R92, RZ, RZ, 0x20 ;  /* 0x00000020ff5c7424 */ /* 0x000fe200078e00ff */
[----:B------:R-:W-:Y:S01]  /*5270*/  LOP3.LUT R5, R5, 0x200, RZ, 0xc0, !PT ;  /* 0x0000020005057812 */ /* 0x000fe200078ec0ff */
[----:B------:R-:W-:Y:S01]  /*5280*/  IMAD.MOV.U32 R91, RZ, RZ, 0x1 ;  /* 0x00000001ff5b7424 */ /* 0x000fe200078e00ff */
[----:B------:R-:W-:Y:S01]  /*5290*/  LOP3.LUT R3, R2, 0x8, R3, 0xf8, !PT ;  /* 0x0000000802037812 */ /* 0x000fe200078ef803 */
[----:B------:R-:W-:Y:S01]  /*52a0*/  IMAD.SHL.U32 R2, R94, 0x8, RZ ;  /* 0x000000085e027824 */ /* 0x000fe200078e00ff */
[----:B------:R-:W-:Y:S01]  /*52b0*/  LOP3.LUT R37, R37, 0x600000, RZ, 0xc0, !PT ;  /* 0x0060000025257812 */ /* 0x000fe200078ec0ff */
[----:B------:R-:W3:Y:S01]  /*52c0*/  LDC.64 R76, c[0x0][0x8a8] ;  /* 0x00022a00ff4c7b82 */ /* 0x000ee20000000a00 */
[----:B------:R-:W-:Y:S01]  /*52d0*/  LOP3.LUT R80, R5, 0xc00, R80, 0xf8, !PT ;  /* 0x00000c0005507812 */ /* 0x000fe200078ef850 */
[----:B------:R-:W-:Y:S01]  /*52e0*/  IMAD.MOV.U32 R36, RZ, RZ, RZ ;  /* 0x000000ffff247224 */ /* 0x000fe200078e00ff */
[----:B------:R-:W-:Y:S01]  /*52f0*/  LOP3.LUT R3, R3, 0x38, R2, 0x78, !PT ;  /* 0x0000003803037812 */ /* 0x000fe200078e7802 */
[----:B------:R-:W-:Y:S01]  /*5300*/  IMAD.MOV.U32 R90, RZ, RZ, RZ ;  /* 0x000000ffff5a7224 */ /* 0x000fe200078e00ff */
[----:B------:R-:W-:-:S02]  /*5310*/  SEL R93, R92, 0xffffffe0, !P2 ;  /* 0xffffffe05c5d7807 */ /* 0x000fc40005000000 */
[----:B------:R-:W-:Y:S02]  /*5320*/  CS2R R88, SRZ ;  /* 0x0000000000587805 */ /* 0x000fe4000001ff00 */
[----:B------:R-:W-:Y:S01]  /*5330*/  LOP3.LUT R80, R80, R3, RZ, 0xfc, !PT ;  /* 0x0000000350507212 */ /* 0x000fe200078efcff */
[----:B-1----:R-:W-:Y:S01]  /*5340*/  ULEA UR44, UR4, UR44, 0x18 ;  /* 0x0000002c042c7291 */ /* 0x002fe2000f8ec0ff */
[----:B------:R-:W-:Y:S01]  /*5350*/  LOP3.LUT R94, R94, 0x60, RZ, 0xc0, !PT ;  /* 0x000000605e5e7812 */ /* 0x000fe200078ec0ff */
[----:B------:R-:W1:Y:S01]  /*5360*/  LDCU UR59, c[0x0][0x370] ;  /* 0x00006e00ff3b77ac */ /* 0x000e620008000800 */
[----:B------:R-:W-:Y:S01]  /*5370*/  SEL R92, R92, 0xffffffe0, !P1 ;  /* 0xffffffe05c5c7807 */ /* 0x000fe20004800000 */
[----:B------:R-:W-:Y:S01]  /*5380*/  UIADD3 UR4, UPT, UPT, UR44, 0x400, URZ ;  /* 0x000004002c047890 */ /* 0x000fe2000fffe0ff */
[----:B------:R-:W4:Y:S04]  /*5390*/  LDCU UR43, c[0x0][0xb0c] ;  /* 0x00016180ff2b77ac */ /* 0x000f280008000800 */
[----:B------:R-:W1:Y:S01]  /*53a0*/  LDS R0, [UR44+0x140] ;  /* 0x0001402cff007984 */ /* 0x000e620008000800 */
[----:B------:R-:W-:Y:S01]  /*53b0*/  IMAD.U32 R86, RZ, RZ, UR4 ;  /* 0x00000004ff567e24 */ /* 0x000fe2000f8e00ff */
[----:B------:R-:W1:Y:S01]  /*53c0*/  LDCU UR39, c[0x0][0xb30] ;  /* 0x00016600ff2777ac */ /* 0x000e620008000800 */
[----:B------:R-:W1:Y:S01]  /*53d0*/  LDCU.64 UR56, c[0x0][0x888] ;  /* 0x00011100ff3877ac */ /* 0x000e620008000a00 */
[----:B------:R-:W1:Y:S01]  /*53e0*/  LDCU.64 UR40, c[0x0][0xb28] ;  /* 0x00016500ff2877ac */ /* 0x000e620008000a00 */
[----:B------:R-:W1:Y:S01]  /*53f0*/  LDCU.64 UR62, c[0x0][0x890] ;  /* 0x00011200ff3e77ac */ /* 0x000e620008000a00 */
[----:B------:R-:W1:Y:S01]  /*5400*/  LDCU.128 UR52, c[0x0][0xb10] ;  /* 0x00016200ff3477ac */ /* 0x000e620008000c00 */
[----:B------:R-:W1:Y:S01]  /*5410*/  LDCU UR58, c[0x0][0x374] ;  /* 0x00006e80ff3a77ac */ /* 0x000e620008000800 */
[----:B------:R-:W-:Y:S01]  /*5420*/  UMOV UR47, URZ ;  /* 0x000000ff002f7c82 */ /* 0x000fe20008000000 */
[----:B------:R-:W-:Y:S01]  /*5430*/  UMOV UR46, URZ ;  /* 0x000000ff002e7c82 */ /* 0x000fe20008000000 */
[----:B-1234-:R-:W-:-:S07]  /*5440*/  IMAD.IADD R37, R0, 0x1, R37 ;  /* 0x0000000100257824 */ /* 0x01efce00078e0225 */
.L_x_133:
[C---:B------:R-:W-:Y:S02]  /*5450*/  LEA R3, R88.reuse, UR44, 0x3 ;  /* 0x0000002c58037c11 */ /* 0x040fe4000f8e18ff */
[----:B------:R-:W-:Y:S02]  /*5460*/  SHF.L.U32 R0, R89, 0x1f, RZ ;  /* 0x0000001f59007819 */ /* 0x000fe400000006ff */
[----:B------:R-:W-:Y:S02]  /*5470*/  LEA R5, R88, UR44, 0x4 ;  /* 0x0000002c58057c11 */ /* 0x000fe4000f8e20ff */
[----:B-1----:R-:W1:Y:S02]  /*5480*/  SYNCS.PHASECHK.TRANS64.TRYWAIT P0, [R3+URZ+0x90], R0 ;  /* 0x00009000030075a7 */ /* 0x002e6400080011ff */
[----:B-1----:R-:W-:Y:S05]  /*5490*/  @!P0 BRA `(.L_x_90) ;  /* 0x0000004c00308947 */ /* 0x002fea0003800000 */
.L_x_181:
[----:B------:R-:W2:Y:S01]  /*54a0*/  LDS.128 R4, [R5+0x120] ;  /* 0x0001200005047984 */ /* 0x000ea20000000c00 */
        /* <DEDUP_REMOVED lines=10> */
[----:B------:R-:W-:Y:S01]  /*5550*/  PLOP3.LUT P0, PT, PT, PT, UP1, 0x80, 0x8 ;  /* 0x000000000008781c */ /* 0x000fe20003f0f018 */
[----:B------:R-:W-:Y:S11]  /*5560*/  UP2UR UR61, UPR, URZ, 0x2 ;  /* 0x00000002ff3d7883 */ /* 0x000ff60008000000 */
[----:B------:R-:W-:Y:S01]  /*5570*/  @!UPT UIADD3 URZ, UPT, UPT, URZ, URZ, URZ ;  /* 0x000000fffffff290 */ /* 0x000fe2000fffe0ff */
[----:B-1----:R-:W-:Y:S02]  /*5580*/  @P0 SHF.R.U32.HI R0, RZ, 0x10, R5 ;  /* 0x00000010ff000819 */ /* 0x002fe40000011605 */
        /* <DEDUP_REMOVED lines=12> */
[----:B------:R-:W2:Y:S01]  /*5650*/  LDCU UR12, c[0x0][0xb20] ;  /* 0x00016400ff0c77ac */ /* 0x000ea20008000800 */
[----:B------:R-:W-:Y:S02]  /*5660*/  UIMAD.WIDE.U32 UR4, UR58, UR55, URZ ;  /* 0x000000373a0472a5 */ /* 0x000fe4000f8e00ff */
[----:B------:R-:W-:Y:S02]  /*5670*/  UIMAD.WIDE.U32 UR6, UR59, UR52, URZ ;  /* 0x000000343b0672a5 */ /* 0x000fe4000f8e00ff */
[----:B------:R-:W-:Y:S02]  /*5680*/  UISETP.NE.AND UP0, UPT, UR54, 0x1, UPT ;  /* 0x000000013600788c */ /* 0x000fe4000bf05270 */
[----:B------:R-:W-:Y:S02]  /*5690*/  UIMAD.WIDE.U32 UR8, UR37, UR55, URZ ;  /* 0x00000037250872a5 */ /* 0x000fe4000f8e00ff */
[----:B------:R-:W-:Y:S02]  /*56a0*/  UIMAD.WIDE.U32 UR10, UR38, UR52, URZ ;  /* 0x00000034260a72a5 */ /* 0x000fe4000f8e00ff */
[----:B------:R-:W-:Y:S02]  /*56b0*/  UISETP.NE.AND UP1, UPT, UR43, 0x1, UPT ;  /* 0x000000012b00788c */ /* 0x000fe4000bf25270 */
[----:B------:R-:W-:Y:S01]  /*56c0*/  UISETP.NE.AND UP2, UPT, UR42, 0x1, UPT ;  /* 0x000000012a00788c */ /* 0x000fe2000bf45270 */
[----:B------:R-:W-:Y:S02]  /*56d0*/  UMOV UR4, UR5 ;  /* 0x0000000500047c82 */ /* 0x000fe40008000000 */
[----:B--2---:R-:W-:Y:S03]  /*56e0*/  USHF.R.U32.HI UR5, URZ, UR12, UR4 ;  /* 0x0000000cff057299 */ /* 0x004fe60008011604 */
[----:B------:R-:W-:Y:S02]  /*56f0*/  UMOV UR4, UR7 ;  /* 0x0000000700047c82 */ /* 0x000fe40008000000 */
[----:B------:R-:W-:Y:S02]  /*5700*/  USHF.R.U32.HI UR7, URZ, UR53, UR4 ;  /* 0x00000035ff077299 */ /* 0x000fe40008011604 */
[----:B------:R-:W-:Y:S02]  /*5710*/  USEL UR4, UR58, UR5, !UP0 ;  /* 0x000000053a047287 */ /* 0x000fe4000c000000 */
[----:B------:R-:W-:Y:S01]  /*5720*/  USEL UR7, UR59, UR7, !UP1 ;  /* 0x000000073b077287 */ /* 0x000fe2000c800000 */
[----:B------:R-:W-:Y:S01]  /*5730*/  UMOV UR5, UR9 ;  /* 0x0000000900057c82 */ /* 0x000fe20008000000 */
[----:B------:R-:W-:Y:S02]  /*5740*/  UIMAD.WIDE.U32 UR8, UR4, UR40, URZ ;  /* 0x00000028040872a5 */ /* 0x000fe4000f8e00ff */
[----:B------:R-:W-:Y:S03]  /*5750*/  USHF.R.U32.HI UR6, URZ, UR12, UR5 ;  /* 0x0000000cff067299 */ /* 0x000fe60008011605 */
[----:B------:R-:W-:Y:S01]  /*5760*/  UMOV UR5, UR11 ;  /* 0x0000000b00057c82 */ /* 0x000fe20008000000 */
[----:B------:R-:W-:Y:S02]  /*5770*/  UIMAD.WIDE.U32 UR10, UR7, UR40, URZ ;  /* 0x00000028070a72a5 */ /* 0x000fe4000f8e00ff */
[----:B------:R-:W-:Y:S02]  /*5780*/  USHF.R.U32.HI UR12, URZ, UR53, UR5 ;  /* 0x00000035ff0c7299 */ /* 0x000fe40008011605 */
[----:B------:R-:W-:Y:S01]  /*5790*/  USEL UR6, UR37, UR6, !UP0 ;  /* 0x0000000625067287 */ /* 0x000fe2000c000000 */
[----:B------:R-:W-:Y:S02]  /*57a0*/  UMOV UR5, UR9 ;  /* 0x0000000900057c82 */ /* 0x000fe40008000000 */
[----:B------:R-:W-:Y:S01]  /*57b0*/  UMOV UR10, UR11 ;  /* 0x0000000b000a7c82 */ /* 0x000fe20008000000 */
[----:B------:R-:W-:Y:S02]  /*57c0*/  @UP2 USHF.R.U32.HI UR4, URZ, UR41, UR5 ;  /* 0x00000029ff042299 */ /* 0x000fe40008011605 */
[----:B------:R-:W-:Y:S02]  /*57d0*/  @UP2 USHF.R.U32.HI UR7, URZ, UR41, UR10 ;  /* 0x00000029ff072299 */ /* 0x000fe4000801160a */
[----:B------:R-:W-:Y:S02]  /*57e0*/  UIMAD UR4, UR42, UR4, URZ ;  /* 0x000000042a0472a4 */ /* 0x000fe4000f8e02ff */
        /* <DEDUP_REMOVED lines=8> */
[----:B------:R-:W-:Y:S02]  /*5870*/  USEL UR11, UR6, UR4, !UP2 ;  /* 0x00000004060b7287 */ /* 0x000fe4000d000000 */
[----:B------:R-:W-:Y:S02]  /*5880*/  UIADD3 UR8, UPT, UPT, -UR5, URZ, URZ ;  /* 0x000000ff05087290 */ /* 0x000fe4000fffe1ff */
[----:B------:R-:W-:Y:S01]  /*5890*/  UIADD3 UR10, UPT, UPT, -UR11, URZ, URZ ;  /* 0x000000ff0b0a7290 */ /* 0x000fe2000fffe1ff */
[----:B------:R-:W-:Y:S01]  /*58a0*/  @!UP0 UMOV UR4, UR9 ;  /* 0x0000000900048c82 */ /* 0x000fe20008000000 */
[----:B------:R-:W-:Y:S02]  /*58b0*/  UIADD3 UR9, UPT, UPT, -UR6, URZ, URZ ;  /* 0x000000ff06097290 */ /* 0x000fe4000fffe1ff */
[----:B------:R-:W-:Y:S02]  /*58c0*/  @!UP0 USHF.R.U32.HI UR4, URZ, UR41, UR4 ;  /* 0x00000029ff048299 */ /* 0x000fe40008011604 */
[----:B------:R-:W-:Y:S02]  /*58d0*/  UIMAD UR10, UR42, UR10, UR6 ;  /* 0x0000000a2a0a72a4 */ /* 0x000fe4000f8e0206 */
[----:B------:R-:W-:Y:S04]  /*58e0*/  @!UP0 USEL UR4, UR5, UR4, !UP2 ;  /* 0x0000000405048287 */ /* 0x000fe8000d000000 */
[----:B------:R-:W-:Y:S02]  /*58f0*/  @!UP0 UIMAD UR10, UR7, UR10, UR4 ;  /* 0x0000000a070a82a4 */ /* 0x000fe4000f8e0204 */
[----:B------:R-:W-:Y:S02]  /*5900*/  @!UP0 UIADD3 UR11, UPT, UPT, UR11, -UR4, URZ ;  /* 0x800000040b0b8290 */ /* 0x000fe4000fffe0ff */
[----:B------:R-:W-:Y:S02]  /*5910*/  UIMAD UR7, UR43, UR8, UR38 ;  /* 0x000000082b0772a4 */ /* 0x000fe4000f8e0226 */
[----:B------:R-:W-:Y:S02]  /*5920*/  @!UP0 UIMAD UR6, UR11, UR42, UR5 ;  /* 0x0000002a0b0682a4 */ /* 0x000fe4000f8e0205 */
[----:B------:R-:W-:Y:S01]  /*5930*/  UIMAD UR4, UR54, UR9, UR37 ;  /* 0x00000009360472a4 */ /* 0x000fe2000f8e0225 */
[----:B------:R-:W-:Y:S02]  /*5940*/  @!UP0 UMOV UR5, UR10 ;  /* 0x0000000a00058c82 */ /* 0x000fe40008000000 */
[----:B------:R-:W-:Y:S02]  /*5950*/  UIMAD UR38, UR5, UR43, UR7 ;  /* 0x0000002b052672a4 */ /* 0x000fe4000f8e0207 */
[----:B------:R-:W-:Y:S11]  /*5960*/  UIMAD UR37, UR6, UR54, UR4 ;  /* 0x00000036062572a4 */ /* 0x000ff6000f8e0204 */
[----:B------:R-:W-:Y:S01]  /*5970*/  @!UPT UIADD3 URZ, UPT, UPT, URZ, URZ, URZ ;  /* 0x000000fffffff290 */ /* 0x000fe2000fffe0ff */
.L_x_91:
[----:B------:R-:W-:Y:S01]  /*5980*/  UISETP.NE.AND UP0, UPT, UR39, 0x1, UPT ;  /* 0x000000012700788c */ /* 0x000fe2000bf05270 */
[----:B------:R-:W-:Y:S01]  /*5990*/  LOP3.LUT P0, RZ, R86, 0x3f0, RZ, 0xc0, !PT ;  /* 0x000003f056ff7812 */ /* 0x000fe2000780c0ff */
[----:B------:R-:W-:Y:S01]  /*59a0*/  USHF.L.U32 UR50, UR16, 0x6, URZ ;  /* 0x0000000610327899 */ /* 0x000fe200080006ff */
[----:B------:R-:W-:Y:S01]  /*59b0*/  BSSY.RECONVERGENT B6, `(.L_x_92) ;  /* 0x0000034000067945 */ /* 0x000fe20003800200 */
[----:B------:R-:W-:Y:S01]  /*59c0*/  USHF.L.U32 UR49, UR20, 0x8, URZ ;  /* 0x0000000814317899 */ /* 0x000fe200080006ff */
[----:B------:R-:W-:Y:S06]  /*59d0*/  IADD3 R88, PT, PT, R88, 0x1, RZ ;  /* 0x0000000158587810 */ /* 0x000fec0007ffe0ff */
[----:B------:R-:W2:Y:S01]  /*59e0*/  @!UP0 LDCU.128 UR12, c[0x0][0xb10] ;  /* 0x00016200ff0c87ac */ /* 0x000ea20008000c00 */
[----:B------:R-:W3:Y:S01]  /*59f0*/  @!UP0 LDCU UR5, c[0x0][0xb0c] ;  /* 0x00016180ff0587ac */ /* 0x000ee20008000800 */
[----:B------:R-:W4:Y:S01]  /*5a00*/  @!UP0 LDCU UR10, c[0x0][0xb20] ;  /* 0x00016400ff0a87ac */ /* 0x000f220008000800 */
[----:B--2---:R-:W-:Y:S02]  /*5a10*/  UIMAD.WIDE.U32 UR8, UR38, UR12, URZ ;  /* 0x0000000c260872a5 */ /* 0x004fe4000f8e00ff */
[----:B------:R-:W-:Y:S02]  /*5a20*/  UIMAD.WIDE.U32 UR6, UR37, UR15, URZ ;  /* 0x0000000f250672a5 */ /* 0x000fe4000f8e00ff */
[----:B------:R-:W-:Y:S03]  /*5a30*/  @!UP0 UISETP.NE.AND UP1, UPT, UR14, 0x1, UPT ;  /* 0x000000010e00888c */ /* 0x000fe6000bf25270 */
[----:B------:R-:W-:Y:S01]  /*5a40*/  @!UP0 UMOV UR4, UR9 ;  /* 0x0000000900048c82 */ /* 0x000fe20008000000 */
[----:B---3--:R-:W-:Y:S02]  /*5a50*/  @!UP0 UISETP.NE.AND UP2, UPT, UR5, 0x1, UPT ;  /* 0x000000010500888c */ /* 0x008fe4000bf45270 */
[----:B------:R-:W-:Y:S01]  /*5a60*/  @!UP0 USHF.R.U32.HI UR4, URZ, UR13, UR4 ;  /* 0x0000000dff048299 */ /* 0x000fe20008011604 */
[----:B------:R-:W-:Y:S02]  /*5a70*/  @!UP0 UMOV UR6, UR7 ;  /* 0x0000000700068c82 */ /* 0x000fe40008000000 */
[----:B----4-:R-:W-:Y:S02]  /*5a80*/  @!UP0 USHF.R.U32.HI UR6, URZ, UR10, UR6 ;  /* 0x0000000aff068299 */ /* 0x010fe40008011606 */
[----:B------:R-:W-:Y:S02]  /*5a90*/  @!UP0 USEL UR7, UR38, UR4, !UP2 ;  /* 0x0000000426078287 */ /* 0x000fe4000d000000 */
[----:B------:R-:W-:Y:S04]  /*5aa0*/  @!UP0 USEL UR6, UR37, UR6, !UP1 ;  /* 0x0000000625068287 */ /* 0x000fe8000c800000 */
[----:B------:R-:W-:Y:S02]  /*5ab0*/  @!UP0 UIADD3 UR4, UPT, UPT, -UR7, UR6, URZ ;  /* 0x0000000607048290 */ /* 0x000fe4000fffe1ff */
[----:B------:R-:W-:Y:S02]  /*5ac0*/  @!UP0 UIADD3 UR6, UPT, UPT, UR7, -UR6, URZ ;  /* 0x8000000607068290 */ /* 0x000fe4000fffe0ff */
[----:B------:R-:W-:Y:S02]  /*5ad0*/  @!UP0 UIMAD UR38, UR4, UR5, UR38 ;  /* 0x00000005042682a4 */ /* 0x000fe4000f8e0226 */
[----:B------:R-:W-:Y:S01]  /*5ae0*/  @!UP0 UIMAD UR37, UR6, UR14, UR37 ;  /* 0x0000000e062582a4 */ /* 0x000fe2000f8e0225 */
[----:B------:R-:W-:Y:S11]  /*5af0*/  @!P0 BRA `(.L_x_93) ;  /* 0x00000000007c8947 */ /* 0x000ff60003800000 */
[----:B------:R-:W2:Y:S01]  /*5b00*/  LDCU.64 UR8, c[0x4][0x80] ;  /* 0x01001000ff0877ac */ /* 0x000ea20008000a00 */
[----:B------:R-:W-:Y:S01]  /*5b10*/  MOV R2, 0x0 ;  /* 0x0000000000027802 */ /* 0x000fe20000000f00 */
[----:B------:R-:W-:Y:S02]  /*5b20*/  HFMA2 R12, -RZ, RZ, 0, 5.9604644775390625e-08 ;  /* 0x00000001ff0c7431 */ /* 0x000fe400000001ff */
[----:B------:R-:W-:Y:S01]  /*5b30*/  IMAD.MOV.U32 R8, RZ, RZ, 0x70 ;  /* 0x00000070ff087424 */ /* 0x000fe200078e00ff */
[----:B------:R3:W4:Y:S01]  /*5b40*/  LDC.64 R14, c[0x4][R2] ;  /* 0x01000000020e7b82 */ /* 0x0007220000000a00 */
[----:B------:R-:W1:Y:S01]  /*5b50*/  LDCU.64 UR6, c[0x4][0x88] ;  /* 0x01001100ff0677ac */ /* 0x000e620008000a00 */
[----:B------:R-:W-:Y:S01]  /*5b60*/  IMAD.MOV.U32 R13, RZ, RZ, RZ ;  /* 0x000000ffff0d7224 */ /* 0x000fe200078e00ff */
[----:B------:R-:W1:Y:S01]  /*5b70*/  LDCU.64 UR4, c[0x4][0x8] ;  /* 0x01000100ff0477ac */ /* 0x000e620008000a00 */
[----:B--2---:R-:W-:Y:S01]  /*5b80*/  MOV R5, UR9 ;  /* 0x0000000900057c02 */ /* 0x004fe20008000f00 */
[----:B------:R-:W-:Y:S01]  /*5b90*/  IMAD.U32 R4, RZ, RZ, UR8 ;  /* 0x00000008ff047e24 */ /* 0x000fe2000f8e00ff */
[----:B-1----:R-:W-:Y:S01]  /*5ba0*/  MOV R7, UR7 ;  /* 0x0000000700077c02 */ /* 0x002fe20008000f00 */
[----:B------:R-:W-:Y:S01]  /*5bb0*/  IMAD.U32 R6, RZ, RZ, UR6 ;  /* 0x00000006ff067e24 */ /* 0x000fe2000f8e00ff */
[----:B------:R-:W-:Y:S01]  /*5bc0*/  MOV R11, UR5 ;  /* 0x00000005000b7c02 */ /* 0x000fe20008000f00 */
[----:B------:R-:W-:Y:S02]  /*5bd0*/  IMAD.U32 R10, RZ, RZ, UR4 ;  /* 0x00000004ff0a7e24 */ /* 0x000fe4000f8e00ff */
[----:B------:R-:W-:Y:S07]  /*5be0*/  LEPC R20, `(.L_x_94) ;  /* 0x000000001014794e */ /* 0x000fee0000000000 */
[----:B---345:R-:W-:Y:S05]  /*5bf0*/  CALL.ABS.NOINC R14 ;  /* 0x000000000e007343 */ /* 0x038fea0003c00000 */
.L_x_94:
[----:B------:R-:W1:Y:S01]  /*5c00*/  LDCU.64 UR8, c[0x4][0x80] ;  /* 0x01001000ff0877ac */ /* 0x000e620008000a00 */
[----:B------:R-:W2:Y:S01]  /*5c10*/  LDC.64 R2, c[0x4][R2] ;  /* 0x0100000002027b82 */ /* 0x000ea20000000a00 */
[----:B------:R-:W-:Y:S02]  /*5c20*/  HFMA2 R12, -RZ, RZ, 0, 5.9604644775390625e-08 ;  /* 0x00000001ff0c7431 */ /* 0x000fe400000001ff */
[----:B------:R-:W-:Y:S02]  /*5c30*/  IMAD.MOV.U32 R8, RZ, RZ, 0x70 ;  /* 0x00000070ff087424 */ /* 0x000fe400078e00ff */
[----:B------:R-:W-:Y:S01]  /*5c40*/  IMAD.MOV.U32 R13, RZ, RZ, RZ ;  /* 0x000000ffff0d7224 */ /* 0x000fe200078e00ff */
[----:B------:R-:W3:Y:S01]  /*5c50*/  LDCU.64 UR6, c[0x4][0x88] ;  /* 0x01001100ff0677ac */ /* 0x000ee20008000a00 */
[----:B------:R-:W4:Y:S01]  /*5c60*/  LDCU.64 UR4, c[0x4][0x8] ;  /* 0x01000100ff0477ac */ /* 0x000f220008000a00 */
[----:B-1----:R-:W-:Y:S02]  /*5c70*/  MOV R4, UR8 ;  /* 0x0000000800047c02 */ /* 0x002fe40008000f00 */
[----:B------:R-:W-:Y:S02]  /*5c80*/  MOV R5, UR9 ;  /* 0x0000000900057c02 */ /* 0x000fe40008000f00 */
[----:B---3--:R-:W-:Y:S01]  /*5c90*/  MOV R7, UR7 ;  /* 0x0000000700077c02 */ /* 0x008fe20008000f00 */
[----:B------:R-:W-:Y:S01]  /*5ca0*/  IMAD.U32 R6, RZ, RZ, UR6 ;  /* 0x00000006ff067e24 */ /* 0x000fe2000f8e00ff */
[----:B----4-:R-:W-:Y:S01]  /*5cb0*/  MOV R11, UR5 ;  /* 0x00000005000b7c02 */ /* 0x010fe20008000f00 */
[----:B------:R-:W-:Y:S02]  /*5cc0*/  IMAD.U32 R10, RZ, RZ, UR4 ;  /* 0x00000004ff0a7e24 */ /* 0x000fe4000f8e00ff */
[----:B------:R-:W-:Y:S07]  /*5cd0*/  LEPC R20, `(.L_x_93) ;  /* 0x000000001014794e */ /* 0x000fee0000000000 */
[----:B--2---:R-:W-:Y:S05]  /*5ce0*/  CALL.ABS.NOINC R2 ;  /* 0x0000000002007343 */ /* 0x004fea0003c00000 */
.L_x_93:
[----:B------:R-:W-:Y:S05]  /*5cf0*/  BSYNC.RECONVERGENT B6 ;  /* 0x0000000000067941 */ /* 0x000fea0003800200 */
.L_x_92:
[----:B------:R-:W-:Y:S01]  /*5d00*/  R2UR UR4, R85 ;  /* 0x00000000550472ca */ /* 0x000fe200000e0000 */
[----:B------:R-:W-:Y:S01]  /*5d10*/  UISETP.NE.U32.AND UP0, UPT, UR62, URZ, UPT ;  /* 0x000000ff3e00728c */ /* 0x000fe2000bf05070 */
[----:B------:R-:W-:Y:S02]  /*5d20*/  ISETP.NE.U32.AND P4, PT, R78, RZ, PT ;  /* 0x000000ff4e00720c */ /* 0x000fe40003f85070 */
[----:B------:R-:W-:Y:S01]  /*5d30*/  ISETP.NE.U32.AND P2, PT, RZ, UR56, PT ;  /* 0x00000038ff007c0c */ /* 0x000fe2000bf45070 */
[----:B------:R-:W-:Y:S01]  /*5d40*/  UISETP.NE.AND.EX UP1, UPT, UR63, URZ, UPT, UP0 ;  /* 0x000000ff3f00728c */ /* 0x000fe2000bf25300 */
[----:B------:R-:W-:Y:S01]  /*5d50*/  ISETP.NE.AND.EX P4, PT, R79, RZ, PT, P4 ;  /* 0x000000ff4f00720c */ /* 0x000fe20003f85340 */
[----:B------:R-:W-:Y:S01]  /*5d60*/  UPLOP3.LUT UP0, UPT, UPT, UPT, UPT, 0x40, 0x4 ;  /* 0x000000000004789c */ /* 0x000fe20003f0e870 */
[----:B------:R-:W-:Y:S05]  /*5d70*/  ISETP.NE.AND.EX P2, PT, RZ, UR57, PT, P2 ;  /* 0x00000039ff007c0c */ /* 0x000fea000bf45320 */
[----:B------:R-:W-:Y:S06]  /*5d80*/  UISETP.NE.AND UP2, UPT, UR4, URZ, UPT ;  /* 0x000000ff0400728c */ /* 0x000fec000bf45270 */
[----:B------:R-:W-:Y:S05]  /*5d90*/  PLOP3.LUT P1, PT, PT, PT, UP2, 0x80, 0x8 ;  /* 0x000000000008781c */ /* 0x000fea0003f2f028 */
[----:B------:R-:W-:Y:S06]  /*5da0*/  @UP2 UPLOP3.LUT UP0, UPT, UPT, UPT, UP1, 0x80, 0x8 ;  /* 0x000000000008289c */ /* 0x000fec0003f0f010 */
[----:B------:R-:W-:Y:S01]  /*5db0*/  PLOP3.LUT P0, PT, PT, PT, UP0, 0x80, 0x8 ;  /* 0x000000000008781c */ /* 0x000fe20003f0f008 */
[----:B------:R-:W-:Y:S01]  /*5dc0*/  @!UPT UIADD3 URZ, UPT, UPT, URZ, URZ, URZ ;  /* 0x000000fffffff290 */ /* 0x000fe2000fffe0ff */
[----:B------:R-:W-:Y:S11]  /*5dd0*/  BRA.U !UP1, `(.L_x_95) ;  /* 0x00000001093c7547 */ /* 0x000ff6000b800000 */
[----:B------:R-:W-:Y:S01]  /*5de0*/  UISETP.NE.U32.AND UP0, UPT, UR56, URZ, UPT ;  /* 0x000000ff3800728c */ /* 0x000fe2000bf05070 */
[----:B-1----:R-:W-:Y:S01]  /*5df0*/  HFMA2 R0, -RZ, RZ, 0, 5.9604644775390625e-08 ;  /* 0x00000001ff007431 */ /* 0x002fe200000001ff */
[----:B------:R-:W1:Y:S01]  /*5e00*/  LDCU.64 UR8, c[0x0][0x358] ;  /* 0x00006b00ff0877ac */ /* 0x000e620008000a00 */
[----:B------:R-:W-:Y:S01]  /*5e10*/  IMAD.MOV.U32 R81, RZ, RZ, 0x1 ;  /* 0x00000001ff517424 */ /* 0x000fe200078e00ff */
[----:B------:R-:W-:Y:S06]  /*5e20*/  UISETP.NE.AND.EX UP0, UPT, UR57, URZ, UPT, UP0 ;  /* 0x000000ff3900728c */ /* 0x000fec000bf05300 */
[----:B------:R-:W-:Y:S05]  /*5e30*/  PLOP3.LUT P3, PT, PT, PT, UP0, 0x80, 0x8 ;  /* 0x000000000008781c */ /* 0x000fea0003f6f008 */
[----:B------:R-:W2:Y:S01]  /*5e40*/  @UP0 LDCU.64 UR4, c[0x0][0x888] ;  /* 0x00011100ff0407ac */ /* 0x000ea20008000a00 */
[----:B------:R-:W-:Y:S07]  /*5e50*/  @UP0 UIMAD UR6, UR36, UR62, URZ ;  /* 0x0000003e240602a4 */ /* 0x000fee000f8e02ff */
[----:B------:R-:W-:Y:S01]  /*5e60*/  @!P3 PRMT R81, R0, 0x7610, R81 ;  /* 0x000076100051b816 */ /* 0x000fe20000000051 */
[----:B--2---:R-:W-:Y:S06]  /*5e70*/  @UP0 UIMAD.WIDE UR4, UR6, 0x4, UR4 ;  /* 0x00000004060408a5 */ /* 0x004fec000f8e0204 */
[----:B------:R-:W-:Y:S01]  /*5e80*/  IMAD.U32 R2, RZ, RZ, UR4 ;  /* 0x00000004ff027e24 */ /* 0x000fe2000f8e00ff */
[----:B------:R-:W-:Y:S04]  /*5e90*/  MOV R3, UR5 ;  /* 0x0000000500037c02 */ /* 0x000fe80008000f00 */
[----:B------:R-:W2:Y:S01]  /*5ea0*/  @!UP0 LDCU UR4, c[0x0][0x880] ;  /* 0x00011000ff0487ac */ /* 0x000ea20008000800 */
[----:B-1---5:R3:W5:Y:S02]  /*5eb0*/  @P3 LDG.E R41, desc[UR8][R2.64] ;  /* 0x0000000802293981 */ /* 0x022764000c1e1900 */
[----:B--23--:R-:W-:Y:S02]  /*5ec0*/  @!P3 IMAD.U32 R41, RZ, RZ, UR4 ;  /* 0x00000004ff29be24 */ /* 0x00cfe4000f8e00ff */
.L_x_95:
[----:B------:R-:W-:Y:S05]  /*5ed0*/  @!P4 BRA `(.L_x_96) ;  /* 0x000000000024c947 */ /* 0x000fea0003800000 */
[----:B------:R-:W-:Y:S01]  /*5ee0*/  ISETP.NE.U32.AND P3, PT, R76, RZ, PT ;  /* 0x000000ff4c00720c */ /* 0x000fe20003f65070 */
[----:B------:R-:W2:Y:S03]  /*5ef0*/  LDCU.64 UR4, c[0x0][0x358] ;  /* 0x00006b00ff0477ac */ /* 0x000ea60008000a00 */
[----:B------:R-:W-:Y:S11]  /*5f00*/  ISETP.NE.AND.EX P3, PT, R77, RZ, PT, P3 ;  /* 0x000000ff4d00720c */ /* 0x000ff60003f65330 */
[----:B------:R-:W-:Y:S02]  /*5f10*/  @!UPT UIADD3 URZ, UPT, UPT, URZ, URZ, URZ ;  /* 0x000000fffffff290 */ /* 0x000fe4000fffe0ff */
[----:B------:R-:W3:Y:S01]  /*5f20*/  @P3 LDC.64 R2, c[0x0][0x8a8] ;  /* 0x00022a00ff023b82 */ /* 0x000ee20000000a00 */
[----:B-1----:R-:W-:Y:S04]  /*5f30*/  @P3 IMAD R0, R78, UR36, RZ ;  /* 0x000000244e003c24 */ /* 0x002fe8000f8e02ff */
[----:B---3--:R-:W-:Y:S05]  /*5f40*/  @P3 IMAD.WIDE R2, R0, 0x4, R2 ;  /* 0x0000000400023825 */ /* 0x008fea00078e0202 */
[----:B--2--5:R2:W5:Y:S02]  /*5f50*/  @P3 LDG.E R38, desc[UR4][R2.64] ;  /* 0x0000000402263981 */ /* 0x024564000c1e1900 */
[----:B--2---:R-:W3:Y:S02]  /*5f60*/  @!P3 LDC R38, c[0x0][0x8a0] ;  /* 0x00022800ff26bb82 */ /* 0x004ee40000000800 */
.L_x_96:
[----:B-----5:R-:W-:Y:S01]  /*5f70*/  FSETP.NEU.AND P3, PT, R41, RZ, PT ;  /* 0x000000ff2900720b */ /* 0x020fe20003f6d000 */
[----:B------:R-:W-:Y:S01]  /*5f80*/  IMAD.SHL.U32 R47, R80, 0x2, RZ ;  /* 0x00000002502f7824 */ /* 0x000fe200078e00ff */
[----:B------:R-:W-:Y:S01]  /*5f90*/  SEL R5, RZ, 0xffffffff, P2 ;  /* 0xffffffffff057807 */ /* 0x000fe20001000000 */
[----:B------:R-:W-:Y:S01]  /*5fa0*/  BSSY B1, `(.L_x_97) ;  /* 0x0000044000017945 */ /* 0x000fe20003800000 */
[----:B------:R-:W-:Y:S01]  /*5fb0*/  @P1 LOP3.LUT P2, RZ, R81, 0xff, RZ, 0xc0, !PT ;  /* 0x000000ff51ff1812 */ /* 0x000fe2000784c0ff */
[----:B------:R-:W-:Y:S01]  /*5fc0*/  VIADD R97, R47, UR44 ;  /* 0x0000002c2f617c36 */ /* 0x000fe20008000000 */
[----:B------:R-:W-:Y:S01]  /*5fd0*/  @P1 SEL R2, RZ, 0xffffffff, P3 ;  /* 0xffffffffff021807 */ /* 0x000fe20001800000 */
[----:B------:R-:W-:Y:S01]  /*5fe0*/  IMAD.MOV.U32 R60, RZ, RZ, 0x1 ;  /* 0x00000001ff3c7424 */ /* 0x000fe200078e00ff */
[----:B------:R-:W-:Y:S01]  /*5ff0*/  LOP3.LUT R91, R91, 0x1, RZ, 0x3c, !PT ;  /* 0x000000015b5b7812 */ /* 0x000fe200078e3cff */
[----:B------:R-:W-:Y:S01]  /*6000*/  IMAD.MOV.U32 R46, RZ, RZ, RZ ;  /* 0x000000ffff2e7224 */ /* 0x000fe200078e00ff */
[----:B------:R-:W-:Y:S02]  /*6010*/  @P0 SEL R2, R5, R2, !P2 ;  /* 0x0000000205020207 */ /* 0x000fe40005000000 */
[----:B------:R-:W-:Y:S02]  /*6020*/  CS2R R74, SRZ ;  /* 0x00000000004a7805 */ /* 0x000fe4000001ff00 */
[----:B------:R-:W-:Y:S02]  /*6030*/  LEA R98, R36, UR44, 0x3 ;  /* 0x0000002c24627c11 */ /* 0x000fe4000f8e18ff */
[----:B------:R-:W-:Y:S02]  /*6040*/  CS2R R72, SRZ ;  /* 0x0000000000487805 */ /* 0x000fe4000001ff00 */
[----:B------:R-:W-:Y:S02]  /*6050*/  @P1 LOP3.LUT R2, R2, 0x1, RZ, 0xc0, !PT ;  /* 0x0000000102021812 */ /* 0x000fe400078ec0ff */
[----:B------:R-:W-:Y:S02]  /*6060*/  CS2R R66, SRZ ;  /* 0x0000000000427805 */ /* 0x000fe4000001ff00 */
[----:B------:R-:W-:Y:S02]  /*6070*/  SHF.L.U32 R3, R90, 0x1f, RZ ;  /* 0x0000001f5a037819 */ /* 0x000fe400000006ff */
[----:B------:R-:W-:Y:S02]  /*6080*/  CS2R R64, SRZ ;  /* 0x0000000000407805 */ /* 0x000fe4000001ff00 */
[----:B------:R-:W-:Y:S02]  /*6090*/  ISETP.NE.U32.OR P6, PT, R2, 0x1, !P1 ;  /* 0x000000010200780c */ /* 0x000fe40004fc5470 */
[----:B------:R-:W-:Y:S02]  /*60a0*/  CS2R R58, SRZ ;  /* 0x00000000003a7805 */ /* 0x000fe4000001ff00 */
[----:B------:R-:W-:Y:S02]  /*60b0*/  PLOP3.LUT P2, PT, PT, PT, UP1, 0x80, 0x8 ;  /* 0x000000000008781c */ /* 0x000fe40003f4f018 */
[----:B------:R-:W-:Y:S02]  /*60c0*/  CS2R R56, SRZ ;  /* 0x0000000000387805 */ /* 0x000fe4000001ff00 */
[----:B------:R-:W-:Y:S02]  /*60d0*/  LEA.HI R39, R36, R36, RZ, 0x1 ;  /* 0x0000002424277211 */ /* 0x000fe400078f08ff */
[----:B------:R-:W-:Y:S02]  /*60e0*/  CS2R R50, SRZ ;  /* 0x0000000000327805 */ /* 0x000fe4000001ff00 */
[----:B------:R-:W-:Y:S02]  /*60f0*/  LOP3.LUT P4, R87, R81, 0xff, RZ, 0xc0, !PT ;  /* 0x000000ff51577812 */ /* 0x000fe4000788c0ff */
[----:B------:R-:W-:Y:S02]  /*6100*/  CS2R R48, SRZ ;  /* 0x0000000000307805 */ /* 0x000fe4000001ff00 */
[----:B------:R-:W-:Y:S01]  /*6110*/  SEL R2, RZ, 0xffffffff, P3 ;  /* 0xffffffffff027807 */ /* 0x000fe20001800000 */
[C---:B-1----:R-:W-:Y:S01]  /*6120*/  IMAD.SHL.U32 R0, R39.reuse, 0x80, RZ ;  /* 0x0000008027007824 */ /* 0x042fe200078e00ff */
[----:B------:R-:W-:Y:S01]  /*6130*/  LOP3.LUT R39, R39, 0xffe, RZ, 0xc0, !PT ;  /* 0x00000ffe27277812 */ /* 0x000fe200078ec0ff */
[----:B------:R-:W-:Y:S01]  /*6140*/  VIADD R99, R97, 0x400 ;  /* 0x0000040061637836 */ /* 0x000fe20000000000 */
[----:B------:R-:W-:Y:S01]  /*6150*/  P2R R95, PR, RZ, 0x40 ;  /* 0x00000040ff5f7803 */ /* 0x000fe20000000000 */
[----:B------:R-:W-:Y:S01]  /*6160*/  IMAD.IADD R96, R92, 0x1, R97 ;  /* 0x000000015c607824 */ /* 0x000fe200078e0261 */
[----:B------:R-:W-:Y:S01]  /*6170*/  @P6 SHF.L.U32 R4, R91, 0x1f, RZ ;  /* 0x0000001f5b046819 */ /* 0x000fe200000006ff */
[----:B------:R-:W-:Y:S01]  /*6180*/  IMAD.IADD R39, R36, 0x1, -R39 ;  /* 0x0000000124277824 */ /* 0x000fe200078e0a27 */
[----:B------:R-:W-:Y:S02]  /*6190*/  @P2 SEL R2, R5, R2, !P4 ;  /* 0x0000000205022207 */ /* 0x000fe40006000000 */
[----:B------:R-:W1:Y:S01]  /*61a0*/  @P6 SYNCS.PHASECHK.TRANS64.TRYWAIT P1, [UR44+0x40], R4 ;  /* 0x00004004ff0065a7 */ /* 0x000e62000802112c */
[----:B------:R-:W-:Y:S02]  /*61b0*/  LOP3.LUT R0, R0, 0xffffff00, RZ, 0xc0, !PT ;  /* 0xffffff0000007812 */ /* 0x000fe400078ec0ff */
[----:B------:R-:W-:Y:S03]  /*61c0*/  LOP3.LUT R2, R2, 0x1, RZ, 0xc0, !PT ;  /* 0x0000000102027812 */ /* 0x000fe600078ec0ff */
[----:B------:R-:W-:Y:S01]  /*61d0*/  IMAD.IADD R0, R37, 0x1, R0 ;  /* 0x0000000125007824 */ /* 0x000fe200078e0200 */
[----:B------:R-:W-:Y:S03]  /*61e0*/  ISETP.NE.U32.AND P5, PT, R2, 0x1, PT ;  /* 0x000000010200780c */ /* 0x000fe60003fa5070 */
[----:B------:R-:W-:Y:S01]  /*61f0*/  IMAD R39, R39, 0x100000, R0 ;  /* 0x0010000027277824 */ /* 0x000fe200078e0200 */
[----:B------:R-:W-:Y:S01]  /*6200*/  P2R R61, PR, RZ, 0x20 ;  /* 0x00000020ff3d7803 */ /* 0x000fe20000000000 */
[----:B------:R2:W4:Y:S01]  /*6210*/  SYNCS.PHASECHK.TRANS64.TRYWAIT P0, [R98+URZ+0xb0], R3 ;  /* 0x0000b003620075a7 */ /* 0x00052200080011ff */
[----:B-1----:R-:W-:Y:S01]  /*6220*/  @P6 SEL R60, RZ, 0x1, !P1 ;  /* 0x00000001ff3c6807 */ /* 0x002fe20004800000 */
[----:B--2---:R-:W-:Y:S06]  /*6230*/  @!P6 BRA `(.L_x_98) ;  /* 0x000000000068e947 */ /* 0x004fec0003800000 */
[C---:B------:R-:W-:Y:S01]  /*6240*/  @P5 IMAD R5, R93.reuse, 0x2, R99 ;  /* 0x000000025d055824 */ /* 0x040fe200078e0263 */
[----:B------:R-:W-:Y:S01]  /*6250*/  ISETP.NE.AND P1, PT, R60, RZ, PT ;  /* 0x000000ff3c00720c */ /* 0x000fe20003f25270 */
[----:B------:R-:W-:Y:S01]  /*6260*/  @P5 IMAD R2, R93, 0x2, R97 ;  /* 0x000000025d025824 */ /* 0x000fe200078e0261 */
[----:B------:R-:W-:Y:S01]  /*6270*/  BSSY B0, `(.L_x_99) ;  /* 0x000000e000007945 */ /* 0x000fe20003800000 */
[----:B------:R-:W-:Y:S01]  /*6280*/  IMAD.MOV.U32 R74, RZ, RZ, RZ ;  /* 0x000000ffff4a7224 */ /* 0x000fe200078e00ff */
[----:B------:R-:W-:Y:S01]  /*6290*/  CS2R R66, SRZ ;  /* 0x0000000000427805 */ /* 0x000fe2000001ff00 */
[----:B------:R-:W-:Y:S01]  /*62a0*/  @P5 IMAD.IADD R4, R92, 0x1, R5 ;  /* 0x000000015c045824 */ /* 0x000fe200078e0205 */
[----:B------:R-:W-:Y:S02]  /*62b0*/  CS2R R64, SRZ ;  /* 0x0000000000407805 */ /* 0x000fe4000001ff00 */
[----:B------:R-:W-:Y:S02]  /*62c0*/  CS2R R72, SRZ ;  /* 0x0000000000487805 */ /* 0x000fe4000001ff00 */
[----:B------:R-:W-:Y:S02]  /*62d0*/  CS2R R50, SRZ ;  /* 0x0000000000327805 */ /* 0x000fe4000001ff00 */
[----:B------:R-:W-:Y:S02]  /*62e0*/  CS2R R48, SRZ ;  /* 0x0000000000307805 */ /* 0x000fe4000001ff00 */
[----:B------:R-:W-:Y:S02]  /*62f0*/  CS2R R58, SRZ ;  /* 0x00000000003a7805 */ /* 0x000fe4000001ff00 */
[----:B------:R-:W-:Y:S01]  /*6300*/  CS2R R56, SRZ ;  /* 0x0000000000387805 */ /* 0x000fe2000001ff00 */
[----:B------:R-:W-:Y:S06]  /*6310*/  @P1 BRA `(.L_x_100) ;  /* 0x00000000000c1947 */ /* 0x000fec0003800000 */
[----:B------:R-:W-:Y:S04]  /*6320*/  SHF.L.U32 R5, R91, 0x1f, RZ ;  /* 0x0000001f5b057819 */ /* 0x000fe800000006ff */
[----:B------:R-:W1:Y:S02]  /*6330*/  SYNCS.PHASECHK.TRANS64.TRYWAIT P1, [UR44+0x40], R5 ;  /* 0x00004005ff0075a7 */ /* 0x000e64000802112c */
[----:B-1----:R-:W-:Y:S05]  /*6340*/  @!P1 BRA `(.L_x_101) ;  /* 0x0000003c00989947 */ /* 0x002fea0003800000 */
.L_x_100:
[----:B------:R-:W-:Y:S05]  /*6350*/  BSYNC B0 ;  /* 0x0000000000007941 */ /* 0x000fea0003800000 */
.L_x_99:
[----:B------:R-:W-:Y:S01]  /*6360*/  ISETP.NE.AND P1, PT, R61, RZ, PT ;  /* 0x000000ff3d00720c */ /* 0x000fe20003f25270 */
[----:B------:R-:W-:Y:S11]  /*6370*/  HFMA2 R46, -RZ, RZ, 0, 5.9604644775390625e-08 ;  /* 0x00000001ff2e7431 */ /* 0x000ff600000001ff */
[----:B------:R-:W-:Y:S01]  /*6380*/  @!UPT UIADD3 URZ, UPT, UPT, URZ, URZ, URZ ;  /* 0x000000fffffff290 */ /* 0x000fe2000fffe0ff */
[----:B------:R-:W-:Y:S05]  /*6390*/  @P1 WARPSYNC.ALL ;  /* 0x0000000000001948 */ /* 0x000fea0003800000 */
[----:B------:R2:W1:Y:S04]  /*63a0*/  @P1 LDSM.16.M88.4 R64, [R2+0x400] ;  /* 0x000400000240183b */ /* 0x0004680000000200 */
[----:B------:R2:W1:Y:S04]  /*63b0*/  @P1 LDSM.16.M88.4 R72, [R4] ;  /* 0x000000000448183b */ /* 0x0004680000000200 */
[----:B------:R2:W1:Y:S04]  /*63c0*/  @P1 LDSM.16.M88.4 R48, [R47+UR44+0x400] ;  /* 0x0004002c2f30183b */ /* 0x0004680008000200 */
[----:B------:R2:W1:Y:S02]  /*63d0*/  @P1 LDSM.16.M88.4 R56, [R96+0x400] ;  /* 0x000400006038183b */ /* 0x0004640000000200 */
.L_x_98:
[----:B------:R-:W-:Y:S05]  /*63e0*/  BSYNC B1 ;  /* 0x0000000000017941 */ /* 0x000fea0003800000 */
.L_x_97:
[----:B-1----:R-:W-:Y:S04]  /*63f0*/  SHF.R.U32.HI R5, RZ, 0x15, R39 ;  /* 0x00000015ff057819 */ /* 0x002fe80000011627 */
[----:B------:R-:W-:Y:S01]  /*6400*/  LOP3.LUT P1, RZ, R5, 0x3, R82, 0x48, !PT ;  /* 0x0000000305ff7812 */ /* 0x000fe20007824852 */
[----:B------:R-:W-:Y:S01]  /*6410*/  @!UPT UIADD3 URZ, UPT, UPT, URZ, URZ, URZ ;  /* 0x000000fffffff290 */ /* 0x000fe2000fffe0ff */
[----:B----4-:R-:W-:Y:S11]  /*6420*/  @P0 BRA `(.L_x_102) ;  /* 0x0000000000080947 */ /* 0x010ff60003800000 */
[----:B------:R-:W1:Y:S02]  /*6430*/  SYNCS.PHASECHK.TRANS64.TRYWAIT P0, [R98+URZ+0xb0], R3 ;  /* 0x0000b003620075a7 */ /* 0x000e6400080011ff */
[----:B-1----:R-:W-:Y:S05]  /*6440*/  @!P0 BRA `(.L_x_103) ;  /* 0x0000003c00708947 */ /* 0x002fea0003800000 */
.L_x_102:
[----:B------:R-:W-:Y:S05]  /*6450*/  @!P1 BRA `(.L_x_104) ;  /* 0x0000000000409947 */ /* 0x000fea0003800000 */
[----:B------:R-:W4:Y:S01]  /*6460*/  LDCU.64 UR8, c[0x4][0x70] ;  /* 0x01000e00ff0877ac */ /* 0x000f220008000a00 */
[----:B-1----:R-:W-:Y:S01]  /*6470*/  MOV R3, 0x0 ;  /* 0x0000000000037802 */ /* 0x002fe20000000f00 */
[----:B------:R-:W-:Y:S02]  /*6480*/  HFMA2 R12, -RZ, RZ, 0, 5.9604644775390625e-08 ;  /* 0x00000001ff0c7431 */ /* 0x000fe400000001ff */
[----:B------:R-:W-:Y:S02]  /*6490*/  IMAD.MOV.U32 R8, RZ, RZ, 0x192 ;  /* 0x00000192ff087424 */ /* 0x000fe400078e00ff */
[----:B------:R-:W-:Y:S01]  /*64a0*/  IMAD.MOV.U32 R13, RZ, RZ, RZ ;  /* 0x000000ffff0d7224 */ /* 0x000fe200078e00ff */
[----:B------:R-:W1:Y:S01]  /*64b0*/  LDCU.64 UR6, c[0x4][0x78] ;  /* 0x01000f00ff0677ac */ /* 0x000e620008000a00 */
[----:B--2---:R-:W2:Y:S01]  /*64c0*/  LDC.64 R2, c[0x4][R3] ;  /* 0x0100000003027b82 */ /* 0x004ea20000000a00 */
[----:B------:R-:W5:Y:S01]  /*64d0*/  LDCU.64 UR4, c[0x4][0x10] ;  /* 0x01000200ff0477ac */ /* 0x000f620008000a00 */
[----:B----4-:R-:W-:Y:S01]  /*64e0*/  MOV R5, UR9 ;  /* 0x0000000900057c02 */ /* 0x010fe20008000f00 */
[----:B------:R-:W-:Y:S01]  /*64f0*/  IMAD.U32 R4, RZ, RZ, UR8 ;  /* 0x00000008ff047e24 */ /* 0x000fe2000f8e00ff */
[----:B-1----:R-:W-:Y:S01]  /*6500*/  MOV R7, UR7 ;  /* 0x0000000700077c02 */ /* 0x002fe20008000f00 */
[----:B------:R-:W-:Y:S01]  /*6510*/  IMAD.U32 R6, RZ, RZ, UR6 ;  /* 0x00000006ff067e24 */ /* 0x000fe2000f8e00ff */
[----:B-----5:R-:W-:Y:S01]  /*6520*/  MOV R11, UR5 ;  /* 0x00000005000b7c02 */ /* 0x020fe20008000f00 */
[----:B------:R-:W-:Y:S02]  /*6530*/  IMAD.U32 R10, RZ, RZ, UR4 ;  /* 0x00000004ff0a7e24 */ /* 0x000fe4000f8e00ff */
[----:B------:R-:W-:Y:S07]  /*6540*/  LEPC R20, `(.L_x_104) ;  /* 0x000000001014794e */ /* 0x000fee0000000000 */
[----:B--23--:R-:W-:Y:S05]  /*6550*/  CALL.ABS.NOINC R2 ;  /* 0x0000000002007343 */ /* 0x00cfea0003c00000 */
.L_x_104:
[----:B------:R-:W-:Y:S05]  /*6560*/  WARPSYNC.ALL ;  /* 0x0000000000007948 */ /* 0x000fea0003800000 */
[----:B------:R-:W-:Y:S01]  /*6570*/  R2UR UR4, R39 ;  /* 0x00000000270472ca */ /* 0x000fe200000e0000 */
[--C-:B------:R-:W-:Y:S01]  /*6580*/  HADD2.F32 R40, -RZ, R48.reuse.H0_H0 ;  /* 0x20000030ff287230 */ /* 0x100fe20000004100 */
[----:B------:R-:W-:Y:S01]  /*6590*/  SHF.L.U32 R62, R93, 0x1, RZ ;  /* 0x000000015d3e7819 */ /* 0x000fe200000006ff */
[----:B------:R-:W-:Y:S01]  /*65a0*/  HADD2.F32 R43, -RZ, R48.H1_H1 ;  /* 0x30000030ff2b7230 */ /* 0x000fe20000004100 */
[----:B------:R-:W-:Y:S01]  /*65b0*/  ISETP.NE.AND P0, PT, R94, RZ, PT ;  /* 0x000000ff5e00720c */ /* 0x000fe20003f05270 */
[----:B------:R-:W-:Y:S01]  /*65c0*/  HADD2.F32 R42, -RZ, R49.H0_H0 ;  /* 0x20000031ff2a7230 */ /* 0x000fe20000004100 */
[----:B------:R-:W-:Y:S01]  /*65d0*/  IADD3 R99, PT, PT, R99, R62, RZ ;  /* 0x0000003e63637210 */ /* 0x000fe20007ffe0ff */
[----:B------:R-:W-:Y:S01]  /*65e0*/  HADD2.F32 R45, -RZ, R51.H0_H0 ;  /* 0x20000033ff2d7230 */ /* 0x000fe20000004100 */
[----:B------:R-:W-:Y:S02]  /*65f0*/  BSSY.RECONVERGENT B0, `(.L_x_105) ;  /* 0x0000085000007945 */ /* 0x000fe40003800200 */
[----:B------:R-:W-:Y:S03]  /*6600*/  IADD3 R100, PT, PT, R92, R99, RZ ;  /* 0x000000635c647210 */ /* 0x000fe60007ffe0ff */
[----:B--2---:R-:W3:Y:S02]  /*6610*/  LDTM.16dp256bit.x8 R4, tmem[UR4] ;  /* 0x00000004000479ee */ /* 0x004ee400081a0000 */
[C---:B---3--:R-:W-:Y:S01]  /*6620*/  FMUL R0, R38.reuse, R4 ;  /* 0x0000000426007220 */ /* 0x048fe20000400000 */
[C---:B------:R-:W-:Y:S01]  /*6630*/  FMUL R2, R38.reuse, R5 ;  /* 0x0000000526027220 */ /* 0x040fe20000400000 */
[C---:B-1----:R-:W-:Y:S01]  /*6640*/  FMUL R3, R38.reuse, R6 ;  /* 0x0000000626037220 */ /* 0x042fe20000400000 */
[C---:B------:R-:W-:Y:S01]  /*6650*/  FMUL R7, R38.reuse, R7 ;  /* 0x0000000726077220 */ /* 0x040fe20000400000 */
[C---:B------:R-:W-:Y:S01]  /*6660*/  FFMA R0, R41.reuse, R40, R0 ;  /* 0x0000002829007223 */ /* 0x040fe20000000000 */
[----:B------:R-:W-:Y:S02]  /*6670*/  HADD2.F32 R40, -RZ, R49.H1_H1 ;  /* 0x30000031ff287230 */ /* 0x000fe40000004100 */
[C---:B------:R-:W-:Y:S01]  /*6680*/  FFMA R2, R41.reuse, R43, R2 ;  /* 0x0000002b29027223 */ /* 0x040fe20000000002 */
[C---:B------:R-:W-:Y:S01]  /*6690*/  FFMA R3, R41.reuse, R42, R3 ;  /* 0x0000002a29037223 */ /* 0x040fe20000000003 */
[--C-:B------:R-:W-:Y:S02]  /*66a0*/  HADD2.F32 R43, -RZ, R50.reuse.H0_H0 ;  /* 0x20000032ff2b7230 */ /* 0x100fe40000004100 */
[----:B------:R-:W-:Y:S01]  /*66b0*/  FMUL R4, R38, R8 ;  /* 0x0000000826047220 */ /* 0x000fe20000400000 */
[----:B------:R-:W-:Y:S01]  /*66c0*/  HADD2.F32 R42, -RZ, R50.H1_H1 ;  /* 0x30000032ff2a7230 */ /* 0x000fe20000004100 */
[----:B------:R-:W-:Y:S01]  /*66d0*/  F2FP.F16.F32.PACK_AB R52, R2, R0 ;  /* 0x000000000234723e */ /* 0x000fe200000000ff */
[C---:B------:R-:W-:Y:S01]  /*66e0*/  FFMA R7, R41.reuse, R40, R7 ;  /* 0x0000002829077223 */ /* 0x040fe20000000007 */
[----:B------:R-:W-:Y:S01]  /*66f0*/  FFMA R4, R41, R43, R4 ;  /* 0x0000002b29047223 */ /* 0x000fe20000000004 */
[C---:B------:R-:W-:Y:S01]  /*6700*/  FMUL R5, R38.reuse, R9 ;  /* 0x0000000926057220 */ /* 0x040fe20000400000 */
[C---:B------:R-:W-:Y:S01]  /*6710*/  FMUL R6, R38.reuse, R10 ;  /* 0x0000000a26067220 */ /* 0x040fe20000400000 */
[----:B------:R-:W-:Y:S01]  /*6720*/  HADD2.F32 R40, -RZ, R51.H1_H1 ;  /* 0x30000033ff287230 */ /* 0x000fe20000004100 */
[----:B------:R-:W-:Y:S01]  /*6730*/  F2FP.F16.F32.PACK_AB R53, R7, R3 ;  /* 0x000000030735723e */ /* 0x000fe200000000ff */
[C---:B------:R-:W-:Y:S01]  /*6740*/  FFMA R5, R41.reuse, R42, R5 ;  /* 0x0000002a29057223 */ /* 0x040fe20000000005 */
[----:B------:R-:W-:Y:S01]  /*6750*/  FFMA R6, R41, R45, R6 ;  /* 0x0000002d29067223 */ /* 0x000fe20000000006 */
[C---:B------:R-:W-:Y:S01]  /*6760*/  FMUL R11, R38.reuse, R11 ;  /* 0x0000000b260b7220 */ /* 0x040fe20000400000 */
[--C-:B------:R-:W-:Y:S02]  /*6770*/  HADD2.F32 R43, -RZ, R56.reuse.H0_H0 ;  /* 0x20000038ff2b7230 */ /* 0x100fe40000004100 */
[C---:B------:R-:W-:Y:S01]  /*6780*/  FMUL R8, R38.reuse, R12 ;  /* 0x0000000c26087220 */ /* 0x040fe20000400000 */
[----:B------:R-:W-:Y:S01]  /*6790*/  F2FP.F16.F32.PACK_AB R54, R5, R4 ;  /* 0x000000040536723e */ /* 0x000fe200000000ff */
[C---:B------:R-:W-:Y:S01]  /*67a0*/  FFMA R11, R41.reuse, R40, R11 ;  /* 0x00000028290b7223 */ /* 0x040fe2000000000b */
[----:B------:R-:W-:Y:S02]  /*67b0*/  HADD2.F32 R40, -RZ, R56.H1_H1 ;  /* 0x30000038ff287230 */ /* 0x000fe40000004100 */
[----:B------:R-:W-:Y:S01]  /*67c0*/  FFMA R8, R41, R43, R8 ;  /* 0x0000002b29087223 */ /* 0x000fe20000000008 */
[C---:B------:R-:W-:Y:S01]  /*67d0*/  FMUL R9, R38.reuse, R13 ;  /* 0x0000000d26097220 */ /* 0x040fe20000400000 */
[--C-:B------:R-:W-:Y:S01]  /*67e0*/  HADD2.F32 R45, -RZ, R57.reuse.H0_H0 ;  /* 0x20000039ff2d7230 */ /* 0x100fe20000004100 */
[----:B------:R-:W-:Y:S01]  /*67f0*/  F2FP.F16.F32.PACK_AB R55, R11, R6 ;  /* 0x000000060b37723e */ /* 0x000fe200000000ff */
[C---:B------:R-:W-:Y:S01]  /*6800*/  FMUL R10, R38.reuse, R14 ;  /* 0x0000000e260a7220 */ /* 0x040fe20000400000 */
[----:B------:R-:W-:Y:S02]  /*6810*/  HADD2.F32 R42, -RZ, R57.H1_H1 ;  /* 0x30000039ff2a7230 */ /* 0x000fe40000004100 */
[C---:B------:R-:W-:Y:S01]  /*6820*/  FFMA R9, R41.reuse, R40, R9 ;  /* 0x0000002829097223 */ /* 0x040fe20000000009 */
[C---:B------:R-:W-:Y:S01]  /*6830*/  FMUL R15, R38.reuse, R15 ;  /* 0x0000000f260f7220 */ /* 0x040fe20000400000 */
[----:B------:R1:W-:Y:S01]  /*6840*/  STSM.16.M88.4 [R97+0x400], R52 ;  /* 0x0004003461007844 */ /* 0x0003e20000000200 */
[----:B------:R-:W-:Y:S01]  /*6850*/  FFMA R10, R41, R45, R10 ;  /* 0x0000002d290a7223 */ /* 0x000fe2000000000a */
[--C-:B------:R-:W-:Y:S01]  /*6860*/  HADD2.F32 R40, -RZ, R58.reuse.H0_H0 ;  /* 0x2000003aff287230 */ /* 0x100fe20000004100 */
[----:B------:R-:W-:Y:S01]  /*6870*/  F2FP.F16.F32.PACK_AB R68, R9, R8 ;  /* 0x000000080944723e */ /* 0x000fe200000000ff */
[----:B------:R-:W-:Y:S01]  /*6880*/  FFMA R15, R41, R42, R15 ;  /* 0x0000002a290f7223 */ /* 0x000fe2000000000f */
[C---:B------:R-:W-:Y:S01]  /*6890*/  FMUL R12, R38.reuse, R16 ;  /* 0x00000010260c7220 */ /* 0x040fe20000400000 */
[----:B------:R-:W-:Y:S02]  /*68a0*/  HADD2.F32 R42, -RZ, R58.H1_H1 ;  /* 0x3000003aff2a7230 */ /* 0x000fe40000004100 */
[C---:B------:R-:W-:Y:S01]  /*68b0*/  FMUL R13, R38.reuse, R17 ;  /* 0x00000011260d7220 */ /* 0x040fe20000400000 */
[--C-:B------:R-:W-:Y:S01]  /*68c0*/  HADD2.F32 R43, -RZ, R59.reuse.H0_H0 ;  /* 0x2000003bff2b7230 */ /* 0x100fe20000004100 */
[----:B------:R-:W-:Y:S01]  /*68d0*/  F2FP.F16.F32.PACK_AB R69, R15, R10 ;  /* 0x0000000a0f45723e */ /* 0x000fe200000000ff */
[C---:B------:R-:W-:Y:S01]  /*68e0*/  FFMA R12, R41.reuse, R40, R12 ;  /* 0x00000028290c7223 */ /* 0x040fe2000000000c */
[----:B------:R-:W-:Y:S01]  /*68f0*/  FFMA R13, R41, R42, R13 ;  /* 0x0000002a290d7223 */ /* 0x000fe2000000000d */
[C---:B------:R-:W-:Y:S01]  /*6900*/  FMUL R14, R38.reuse, R18 ;  /* 0x00000012260e7220 */ /* 0x040fe20000400000 */
[----:B------:R-:W-:Y:S02]  /*6910*/  HADD2.F32 R40, -RZ, R59.H1_H1 ;  /* 0x3000003bff287230 */ /* 0x000fe40000004100 */
[C---:B------:R-:W-:Y:S01]  /*6920*/  FMUL R19, R38.reuse, R19 ;  /* 0x0000001326137220 */ /* 0x040fe20000400000 */
[C---:B------:R-:W-:Y:S01]  /*6930*/  FMUL R16, R38.reuse, R20 ;  /* 0x0000001426107220 */ /* 0x040fe20000400000 */
[----:B------:R-:W-:Y:S01]  /*6940*/  F2FP.F16.F32.PACK_AB R70, R13, R12 ;  /* 0x0000000c0d46723e */ /* 0x000fe200000000ff */
[C---:B------:R-:W-:Y:S01]  /*6950*/  FFMA R14, R41.reuse, R43, R14 ;  /* 0x0000002b290e7223 */ /* 0x040fe2000000000e */
[--C-:B------:R-:W-:Y:S02]  /*6960*/  HADD2.F32 R43, -RZ, R64.reuse.H0_H0 ;  /* 0x20000040ff2b7230 */ /* 0x100fe40000004100 */
[C---:B------:R-:W-:Y:S01]  /*6970*/  FFMA R19, R41.reuse, R40, R19 ;  /* 0x0000002829137223 */ /* 0x040fe20000000013 */
[----:B------:R-:W-:Y:S02]  /*6980*/  HADD2.F32 R42, -RZ, R64.H1_H1 ;  /* 0x30000040ff2a7230 */ /* 0x000fe40000004100 */
[C---:B------:R-:W-:Y:S01]  /*6990*/  FMUL R17, R38.reuse, R21 ;  /* 0x0000001526117220 */ /* 0x040fe20000400000 */
[--C-:B------:R-:W-:Y:S02]  /*69a0*/  HADD2.F32 R45, -RZ, R65.reuse.H0_H0 ;  /* 0x20000041ff2d7230 */ /* 0x100fe40000004100 */
[----:B------:R-:W-:Y:S01]  /*69b0*/  FFMA R16, R41, R43, R16 ;  /* 0x0000002b29107223 */ /* 0x000fe20000000010 */
[----:B------:R-:W-:Y:S01]  /*69c0*/  F2FP.F16.F32.PACK_AB R71, R19, R14 ;  /* 0x0000000e1347723e */ /* 0x000fe200000000ff */
[----:B------:R-:W-:Y:S01]  /*69d0*/  FFMA R17, R41, R42, R17 ;  /* 0x0000002a29117223 */ /* 0x000fe20000000011 */
[C---:B------:R-:W-:Y:S01]  /*69e0*/  FMUL R18, R38.reuse, R22 ;  /* 0x0000001626127220 */ /* 0x040fe20000400000 */
[----:B------:R-:W-:Y:S02]  /*69f0*/  HADD2.F32 R40, -RZ, R65.H1_H1 ;  /* 0x30000041ff287230 */ /* 0x000fe40000004100 */
[C---:B------:R-:W-:Y:S01]  /*6a00*/  FMUL R23, R38.reuse, R23 ;  /* 0x0000001726177220 */ /* 0x040fe20000400000 */
[----:B------:R1:W-:Y:S01]  /*6a10*/  STSM.16.M88.4 [R96+0x400], R68 ;  /* 0x0004004460007844 */ /* 0x0003e20000000200 */
[----:B------:R-:W-:Y:S01]  /*6a20*/  F2FP.F16.F32.PACK_AB R104, R17, R16 ;  /* 0x000000101168723e */ /* 0x000fe200000000ff */
[C---:B------:R-:W-:Y:S01]  /*6a30*/  FFMA R18, R41.reuse, R45, R18 ;  /* 0x0000002d29127223 */ /* 0x040fe20000000012 */
[----:B------:R-:W-:Y:S01]  /*6a40*/  FFMA R23, R41, R40, R23 ;  /* 0x0000002829177223 */ /* 0x000fe20000000017 */
[--C-:B------:R-:W-:Y:S02]  /*6a50*/  HADD2.F32 R43, -RZ, R66.reuse.H0_H0 ;  /* 0x20000042ff2b7230 */ /* 0x100fe40000004100 */
[C---:B------:R-:W-:Y:S01]  /*6a60*/  FMUL R20, R38.reuse, R24 ;  /* 0x0000001826147220 */ /* 0x040fe20000400000 */
[----:B------:R-:W-:Y:S02]  /*6a70*/  HADD2.F32 R40, -RZ, R66.H1_H1 ;  /* 0x30000042ff287230 */ /* 0x000fe40000004100 */
[C---:B------:R-:W-:Y:S01]  /*6a80*/  FMUL R21, R38.reuse, R25 ;  /* 0x0000001926157220 */ /* 0x040fe20000400000 */
[--C-:B------:R-:W-:Y:S01]  /*6a90*/  HADD2.F32 R45, -RZ, R67.reuse.H0_H0 ;  /* 0x20000043ff2d7230 */ /* 0x100fe20000004100 */
[----:B------:R-:W-:Y:S01]  /*6aa0*/  F2FP.F16.F32.PACK_AB R105, R23, R18 ;  /* 0x000000121769723e */ /* 0x000fe200000000ff */
[C---:B------:R-:W-:Y:S01]  /*6ab0*/  FFMA R20, R41.reuse, R43, R20 ;  /* 0x0000002b29147223 */ /* 0x040fe20000000014 */
[C---:B------:R-:W-:Y:S01]  /*6ac0*/  FFMA R21, R41.reuse, R40, R21 ;  /* 0x0000002829157223 */ /* 0x040fe20000000015 */
[C---:B------:R-:W-:Y:S01]  /*6ad0*/  FMUL R22, R38.reuse, R26 ;  /* 0x0000001a26167220 */ /* 0x040fe20000400000 */
[----:B------:R-:W-:Y:S02]  /*6ae0*/  HADD2.F32 R42, -RZ, R67.H1_H1 ;  /* 0x30000043ff2a7230 */ /* 0x000fe40000004100 */
[C---:B------:R-:W-:Y:S01]  /*6af0*/  FMUL R27, R38.reuse, R27 ;  /* 0x0000001b261b7220 */ /* 0x040fe20000400000 */
[--C-:B------:R-:W-:Y:S02]  /*6b00*/  HADD2.F32 R40, -RZ, R72.reuse.H0_H0 ;  /* 0x20000048ff287230 */ /* 0x100fe40000004100 */
[C---:B------:R-:W-:Y:S01]  /*6b10*/  FFMA R22, R41.reuse, R45, R22 ;  /* 0x0000002d29167223 */ /* 0x040fe20000000016 */
[C---:B------:R-:W-:Y:S01]  /*6b20*/  FMUL R24, R38.reuse, R28 ;  /* 0x0000001c26187220 */ /* 0x040fe20000400000 */
[C---:B------:R-:W-:Y:S01]  /*6b30*/  FFMA R27, R41.reuse, R42, R27 ;  /* 0x0000002a291b7223 */ /* 0x040fe2000000001b */
[----:B------:R-:W-:Y:S02]  /*6b40*/  HADD2.F32 R42, -RZ, R72.H1_H1 ;  /* 0x30000048ff2a7230 */ /* 0x000fe40000004100 */
[C---:B------:R-:W-:Y:S01]  /*6b50*/  FMUL R25, R38.reuse, R29 ;  /* 0x0000001d26197220 */ /* 0x040fe20000400000 */
[--C-:B------:R-:W-:Y:S02]  /*6b60*/  HADD2.F32 R43, -RZ, R73.reuse.H0_H0 ;  /* 0x20000049ff2b7230 */ /* 0x100fe40000004100 */
[C---:B------:R-:W-:Y:S01]  /*6b70*/  FMUL R26, R38.reuse, R30 ;  /* 0x0000001e261a7220 */ /* 0x040fe20000400000 */
[C---:B------:R-:W-:Y:S01]  /*6b80*/  FFMA R24, R41.reuse, R40, R24 ;  /* 0x0000002829187223 */ /* 0x040fe20000000018 */
[----:B------:R-:W-:Y:S02]  /*6b90*/  HADD2.F32 R40, -RZ, R73.H1_H1 ;  /* 0x30000049ff287230 */ /* 0x000fe40000004100 */
[C---:B------:R-:W-:Y:S01]  /*6ba0*/  FFMA R25, R41.reuse, R42, R25 ;  /* 0x0000002a29197223 */ /* 0x040fe20000000019 */
[C---:B------:R-:W-:Y:S01]  /*6bb0*/  FMUL R31, R38.reuse, R31 ;  /* 0x0000001f261f7220 */ /* 0x040fe20000400000 */
[C---:B------:R-:W-:Y:S01]  /*6bc0*/  FFMA R26, R41.reuse, R43, R26 ;  /* 0x0000002b291a7223 */ /* 0x040fe2000000001a */
[--C-:B------:R-:W-:Y:S02]  /*6bd0*/  HADD2.F32 R43, -RZ, R74.reuse.H0_H0 ;  /* 0x2000004aff2b7230 */ /* 0x100fe40000004100 */
[C---:B------:R-:W-:Y:S01]  /*6be0*/  FMUL R28, R38.reuse, R32 ;  /* 0x00000020261c7220 */ /* 0x040fe20000400000 */
[----:B------:R-:W-:Y:S02]  /*6bf0*/  HADD2.F32 R42, -RZ, R74.H1_H1 ;  /* 0x3000004aff2a7230 */ /* 0x000fe40000004100 */
[C---:B------:R-:W-:Y:S01]  /*6c00*/  FFMA R31, R41.reuse, R40, R31 ;  /* 0x00000028291f7223 */ /* 0x040fe2000000001f */
[C---:B------:R-:W-:Y:S01]  /*6c10*/  FMUL R29, R38.reuse, R33 ;  /* 0x00000021261d7220 */ /* 0x040fe20000400000 */
[--C-:B------:R-:W-:Y:S02]  /*6c20*/  HADD2.F32 R45, -RZ, R75.reuse.H0_H0 ;  /* 0x2000004bff2d7230 */ /* 0x100fe40000004100 */
[C---:B------:R-:W-:Y:S01]  /*6c30*/  FMUL R30, R38.reuse, R34 ;  /* 0x00000022261e7220 */ /* 0x040fe20000400000 */
[----:B------:R-:W-:Y:S02]  /*6c40*/  HADD2.F32 R40, -RZ, R75.H1_H1 ;  /* 0x3000004bff287230 */ /* 0x000fe40000004100 */
[----:B------:R-:W-:Y:S01]  /*6c50*/  FMUL R35, R38, R35 ;  /* 0x0000002326237220 */ /* 0x000fe20000400000 */
[C---:B------:R-:W-:Y:S01]  /*6c60*/  FFMA R28, R41.reuse, R43, R28 ;  /* 0x0000002b291c7223 */ /* 0x040fe2000000001c */
[C---:B------:R-:W-:Y:S01]  /*6c70*/  FFMA R29, R41.reuse, R42, R29 ;  /* 0x0000002a291d7223 */ /* 0x040fe2000000001d */
[C---:B------:R-:W-:Y:S01]  /*6c80*/  FFMA R30, R41.reuse, R45, R30 ;  /* 0x0000002d291e7223 */ /* 0x040fe2000000001e */
[----:B------:R-:W-:Y:S01]  /*6c90*/  FFMA R35, R41, R40, R35 ;  /* 0x0000002829237223 */ /* 0x000fe20000000023 */
[----:B------:R-:W-:Y:S02]  /*6ca0*/  F2FP.F16.F32.PACK_AB R106, R21, R20 ;  /* 0x00000014156a723e */ /* 0x000fe400000000ff */
[----:B------:R-:W-:Y:S02]  /*6cb0*/  F2FP.F16.F32.PACK_AB R107, R27, R22 ;  /* 0x000000161b6b723e */ /* 0x000fe400000000ff */
[----:B------:R-:W-:Y:S02]  /*6cc0*/  F2FP.F16.F32.PACK_AB R108, R25, R24 ;  /* 0x00000018196c723e */ /* 0x000fe400000000ff */
[----:B------:R-:W-:Y:S01]  /*6cd0*/  F2FP.F16.F32.PACK_AB R109, R31, R26 ;  /* 0x0000001a1f6d723e */ /* 0x000fe200000000ff */
[----:B------:R1:W-:Y:S01]  /*6ce0*/  STSM.16.M88.4 [R99], R104 ;  /* 0x0000006863007844 */ /* 0x0003e20000000200 */
[----:B------:R-:W-:Y:S02]  /*6cf0*/  F2FP.F16.F32.PACK_AB R110, R29, R28 ;  /* 0x0000001c1d6e723e */ /* 0x000fe400000000ff */
[----:B------:R-:W-:Y:S05]  /*6d00*/  F2FP.F16.F32.PACK_AB R111, R35, R30 ;  /* 0x0000001e236f723e */ /* 0x000fea00000000ff */
[----:B------:R1:W-:Y:S01]  /*6d10*/  STSM.16.M88.4 [R100], R108 ;  /* 0x0000006c64007844 */ /* 0x0003e20000000200 */
[----:B------:R-:W-:Y:S01]  /*6d20*/  @!PT LDS RZ, [RZ] ;  /* 0x00000000fffff984 */ /* 0x000fe20000000800 */
[----:B------:R-:W-:Y:S01]  /*6d30*/  @!PT LDS RZ, [RZ] ;  /* 0x00000000fffff984 */ /* 0x000fe20000000800 */
[----:B------:R-:W-:Y:S01]  /*6d40*/  @!PT LDS RZ, [RZ] ;  /* 0x00000000fffff984 */ /* 0x000fe20000000800 */
[----:B------:R-:W-:Y:S01]  /*6d50*/  @!PT LDS RZ, [RZ] ;  /* 0x00000000fffff984 */ /* 0x000fe20000000800 */
[----:B------:R2:W-:Y:S07]  /*6d60*/  MEMBAR.ALL.CTA ;  /* 0x0000000000007992 */ /* 0x0005ee0000008000 */
[----:B--2---:R-:W2:Y:S02]  /*6d70*/  FENCE.VIEW.ASYNC.S ;  /* 0x00000000000073c6 */ /* 0x004ea40000000000 */
[----:B--2---:R-:W-:Y:S06]  /*6d80*/  BAR.SYNC.DEFER_BLOCKING 0x1, 0x80 ;  /* 0x0042000000007b1d */ /* 0x004fec0000010000 */
[----:B------:R-:W-:Y:S05]  /*6d90*/  @P0 BRA `(.L_x_106) ;  /* 0x0000000000280947 */ /* 0x000fea0003800000 */
[----:B------:R-:W2:Y:S01]  /*6da0*/  LDCU.64 UR6, c[0x0][0x348] ;  /* 0x00006900ff0677ac */ /* 0x000ea20008000a00 */
[----:B------:R-:W-:Y:S01]  /*6db0*/  UIADD3 UR4, UPT, UPT, UR44, 0x400, URZ ;  /* 0x000004002c047890 */ /* 0x000fe2000fffe0ff */
[----:B------:R-:W-:Y:S05]  /*6dc0*/  UMOV UR51, UR36 ;  /* 0x0000002400337c82 */ /* 0x000fea0008000000 */
[----:B------:R-:W-:Y:S04]  /*6dd0*/  MOV R86, UR4 ;  /* 0x0000000400567c02 */ /* 0x000fe80008000f00 */
[----:B------:R-:W-:Y:S01]  /*6de0*/  R2UR UR48, R86 ;  /* 0x00000000563072ca */ /* 0x000fe200000e0000 */
[----:B--2---:R-:W-:Y:S04]  /*6df0*/  UIADD3 UR4, UP0, UPT, UR6, 0x680, URZ ;  /* 0x0000068006047890 */ /* 0x004fe8000ff1e0ff */
[----:B------:R-:W-:Y:S09]  /*6e00*/  UIADD3.X UR5, UPT, UPT, URZ, UR7, URZ, UP0, !UPT ;  /* 0x00000007ff057290 */ /* 0x000ff200087fe4ff */
[----:B------:R2:W-:Y:S01]  /*6e10*/  UTMASTG.3D [UR48], [UR4] ;  /* 0x00000030040073b5 */ /* 0x0005e20008010000 */
[----:B------:R0:W-:Y:S01]  /*6e20*/  UTMACMDFLUSH ;  /* 0x00000000000079b7 */ /* 0x0001e20000000000 */
[----:B--2---:R-:W-:Y:S04]  /*6e30*/  DEPBAR.LE SB0, 0x1 ;  /* 0x000080400000791a */ /* 0x004fe80000000000 */
.L_x_106:
[----:B------:R-:W-:Y:S05]  /*6e40*/  BSYNC.RECONVERGENT B0 ;  /* 0x0000000000007941 */ /* 0x000fea0003800200 */
.L_x_105:
[----:B------:R-:W-:Y:S01]  /*6e50*/  BAR.SYNC.DEFER_BLOCKING 0x1, 0x80 ;  /* 0x0042000000007b1d */ /* 0x000fe20000010000 */
[----:B------:R-:W-:Y:S01]  /*6e60*/  ISETP.NE.AND P1, PT, R95, RZ, PT ;  /* 0x000000ff5f00720c */ /* 0x000fe20003f25270 */
[----:B------:R-:W-:Y:S01]  /*6e70*/  UISETP.NE.AND UP0, UPT, UR47, URZ, UPT ;  /* 0x000000ff2f00728c */ /* 0x000fe2000bf05270 */
[----:B------:R-:W-:Y:S11]  /*6e80*/  LEA R3, R46, UR44, 0x3 ;  /* 0x0000002c2e037c11 */ /* 0x000ff6000f8e18ff */
[----:B------:R-:W-:Y:S01]  /*6e90*/  @P1 SHF.L.U32 R4, R91, 0x1f, RZ ;  /* 0x0000001f5b041819 */ /* 0x000fe200000006ff */
[----:B------:R-:W-:Y:S06]  /*6ea0*/  BRA.U !UP0, `(.L_x_107) ;  /* 0x0000000108247547 */ /* 0x000fec000b800000 */
[----:B------:R-:W2:Y:S01]  /*6eb0*/  S2R R0, SR_CgaCtaId ;  /* 0x0000000000007919 */ /* 0x000ea20000008800 */
[----:B------:R-:W-:Y:S01]  /*6ec0*/  IMAD.U32 R2, RZ, RZ, UR46 ;  /* 0x0000002eff027e24 */ /* 0x000fe2000f8e00ff */
[----:B------:R-:W-:Y:S04]  /*6ed0*/  UIADD3 UR4, UPT, UPT, UR46, 0x1, URZ ;  /* 0x000000012e047890 */ /* 0x000fe8000fffe0ff */
[----:B------:R-:W-:Y:S01]  /*6ee0*/  @P1 LEA R2, R2, UR44, 0x3 ;  /* 0x0000002c02021c11 */ /* 0x000fe2000f8e18ff */
[----:B------:R-:W-:Y:S04]  /*6ef0*/  UISETP.NE.AND UP0, UPT, UR4, 0x4, UPT ;  /* 0x000000040400788c */ /* 0x000fe8000bf05270 */
[----:B------:R-:W-:Y:S01]  /*6f00*/  @P1 VIADD R5, R2, 0x60 ;  /* 0x0000006002051836 */ /* 0x000fe20000000000 */
[----:B------:R-:W-:Y:S04]  /*6f10*/  USEL UR46, UR4, URZ, UP0 ;  /* 0x000000ff042e7287 */ /* 0x000fe80008000000 */
[----:B--2---:R-:W-:Y:S04]  /*6f20*/  @P1 PRMT R0, R0, 0x654, R5 ;  /* 0x0000065400001816 */ /* 0x004fe80000000005 */
[----:B------:R2:W-:Y:S04]  /*6f30*/  @P1 SYNCS.ARRIVE.TRANS64.RED.A1T0 RZ, [R0+URZ], RZ ;  /* 0x000000ff00ff19a7 */ /* 0x0005e800081004ff */
.L_x_107:
[----:B------:R-:W3:Y:S01]  /*6f40*/  @P1 SYNCS.PHASECHK.TRANS64.TRYWAIT P0, [R3+URZ+0x40], R4 ;  /* 0x00004004030015a7 */ /* 0x000ee200080011ff */
[----:B------:R-:W-:Y:S01]  /*6f50*/  BSSY B1, `(.L_x_108) ;  /* 0x0000017000017945 */ /* 0x000fe20003800000 */
[----:B---3--:R-:W-:Y:S03]  /*6f60*/  @P1 SEL R60, RZ, 0x1, !P0 ;  /* 0x00000001ff3c1807 */ /* 0x008fe60004000000 */
[----:B------:R-:W-:Y:S05]  /*6f70*/  @!P1 BRA `(.L_x_109) ;  /* 0x0000000000509947 */ /* 0x000fea0003800000 */
[----:B------:R-:W-:Y:S01]  /*6f80*/  ISETP.NE.AND P1, PT, R61, RZ, PT ;  /* 0x000000ff3d00720c */ /* 0x000fe20003f25270 */
[----:B------:R-:W-:Y:S01]  /*6f90*/  BSSY B0, `(.L_x_110) ;  /* 0x000000a000007945 */ /* 0x000fe20003800000 */
[----:B------:R-:W-:Y:S11]  /*6fa0*/  ISETP.NE.AND P0, PT, R60, RZ, PT ;  /* 0x000000ff3c00720c */ /* 0x000ff60003f05270 */
[----:B------:R-:W-:Y:S04]  /*6fb0*/  @P1 IMAD R4, R46, 0x2000, R47 ;  /* 0x000020002e041824 */ /* 0x000fe800078e022f */
[----:B------:R-:W-:Y:S04]  /*6fc0*/  @P1 VIADD R7, R4, UR44 ;  /* 0x0000002c04071c36 */ /* 0x000fe80008000000 */
[----:B------:R-:W-:Y:S01]  /*6fd0*/  @P1 IMAD.IADD R2, R92, 0x1, R7 ;  /* 0x000000015c021824 */ /* 0x000fe200078e0207 */
[----:B------:R-:W-:Y:S01]  /*6fe0*/  @P1 IADD3 R5, PT, PT, R62, R7, RZ ;  /* 0x000000073e051210 */ /* 0x000fe20007ffe0ff */
[----:B------:R-:W-:Y:S06]  /*6ff0*/  @P0 BRA `(.L_x_111) ;  /* 0x00000000000c0947 */ /* 0x000fec0003800000 */
[----:B--2---:R-:W-:Y:S04]  /*7000*/  SHF.L.U32 R0, R91, 0x1f, RZ ;  /* 0x0000001f5b007819 */ /* 0x004fe800000006ff */
[----:B------:R-:W2:Y:S02]  /*7010*/  SYNCS.PHASECHK.TRANS64.TRYWAIT P0, [R3+URZ+0x40], R0 ;  /* 0x00004000030075a7 */ /* 0x000ea400080011ff */
[----:B--2---:R-:W-:Y:S05]  /*7020*/  @!P0 BRA `(.L_x_112) ;  /* 0x00000030008c8947 */ /* 0x004fea0003800000 */
.L_x_111:
[----:B------:R-:W-:Y:S05]  /*7030*/  BSYNC B0 ;  /* 0x0000000000007941 */ /* 0x000fea0003800000 */
.L_x_110:
[----:B------:R-:W-:Y:S02]  /*7040*/  ISETP.NE.AND P0, PT, R61, RZ, PT ;  /* 0x000000ff3d00720c */ /* 0x000fe40003f05270 */
[----:B------:R-:W-:Y:S11]  /*7050*/  IADD3 R46, PT, PT, R46, 0x1, RZ ;  /* 0x000000012e2e7810 */ /* 0x000ff60007ffe0ff */
[----:B--2---:R-:W-:Y:S01]  /*7060*/  @P0 IMAD.IADD R0, R92, 0x1, R5 ;  /* 0x000000015c000824 */ /* 0x004fe200078e0205 */
[----:B------:R-:W-:Y:S05]  /*7070*/  @P0 WARPSYNC.ALL ;  /* 0x0000000000000948 */ /* 0x000fea0003800000 */
[----:B------:R3:W4:Y:S04]  /*7080*/  @P0 LDSM.16.M88.4 R48, [R4+UR44+0x400] ;  /* 0x0004002c0430083b */ /* 0x0007280008000200 */
[----:B------:R3:W2:Y:S04]  /*7090*/  @P0 LDSM.16.M88.4 R56, [R2+0x400] ;  /* 0x000400000238083b */ /* 0x0006a80000000200 */
[----:B------:R3:W1:Y:S04]  /*70a0*/  @P0 LDSM.16.M88.4 R64, [R5+0x400] ;  /* 0x000400000540083b */ /* 0x0006680000000200 */
[----:B------:R3:W1:Y:S02]  /*70b0*/  @P0 LDSM.16.M88.4 R72, [R0+0x400] ;  /* 0x000400000048083b */ /* 0x0006640000000200 */
.L_x_109:
[----:B------:R-:W-:Y:S05]  /*70c0*/  BSYNC B1 ;  /* 0x0000000000017941 */ /* 0x000fea0003800000 */
.L_x_108:
[----:B------:R-:W-:Y:S05]  /*70d0*/  VIADD R3, R39, 0x40 ;  /* 0x0000004027037836 */ /* 0x000fea0000000000 */
[----:B------:R-:W-:Y:S04]  /*70e0*/  SHF.R.U32.HI R3, RZ, 0x15, R3 ;  /* 0x00000015ff037819 */ /* 0x000fe80000011603 */
[----:B------:R-:W-:Y:S11]  /*70f0*/  LOP3.LUT P0, RZ, R3, 0x3, R82, 0x48, !PT ;  /* 0x0000000303ff7812 */ /* 0x000ff60007804852 */
[----:B------:R-:W-:Y:S02]  /*7100*/  @!UPT UIADD3 URZ, UPT, UPT, URZ, URZ, URZ ;  /* 0x000000fffffff290 */ /* 0x000fe4000fffe0ff */
[----:B------:R-:W-:Y:S05]  /*7110*/  @!P0 BRA `(.L_x_113) ;  /* 0x0000000000408947 */ /* 0x000fea0003800000 */
[----:B------:R-:W5:Y:S01]  /*7120*/  LDCU.64 UR8, c[0x4][0x70] ;  /* 0x01000e00ff0877ac */ /* 0x000f620008000a00 */
[----:B------:R-:W-:Y:S01]  /*7130*/  MOV R3, 0x0 ;  /* 0x0000000000037802 */ /* 0x000fe20000000f00 */
[----:B------:R-:W-:Y:S02]  /*7140*/  HFMA2 R12, -RZ, RZ, 0, 5.9604644775390625e-08 ;  /* 0x00000001ff0c7431 */ /* 0x000fe400000001ff */
[----:B------:R-:W-:Y:S02]  /*7150*/  IMAD.MOV.U32 R8, RZ, RZ, 0x192 ;  /* 0x00000192ff087424 */ /* 0x000fe400078e00ff */
[----:B------:R-:W-:Y:S01]  /*7160*/  IMAD.MOV.U32 R13, RZ, RZ, RZ ;  /* 0x000000ffff0d7224 */ /* 0x000fe200078e00ff */
[----:B------:R-:W2:Y:S01]  /*7170*/  LDCU.64 UR6, c[0x4][0x78] ;  /* 0x01000f00ff0677ac */ /* 0x000ea20008000a00 */
[----:B---3--:R-:W3:Y:S01]  /*7180*/  LDC.64 R2, c[0x4][R3] ;  /* 0x0100000003027b82 */ /* 0x008ee20000000a00 */
[----:B------:R-:W4:Y:S01]  /*7190*/  LDCU.64 UR4, c[0x4][0x10] ;  /* 0x01000200ff0477ac */ /* 0x000f220008000a00 */
[----:B-----5:R-:W-:Y:S01]  /*71a0*/  MOV R5, UR9 ;  /* 0x0000000900057c02 */ /* 0x020fe20008000f00 */
[----:B------:R-:W-:Y:S01]  /*71b0*/  IMAD.U32 R4, RZ, RZ, UR8 ;  /* 0x00000008ff047e24 */ /* 0x000fe2000f8e00ff */
[----:B--2---:R-:W-:Y:S01]  /*71c0*/  MOV R7, UR7 ;  /* 0x0000000700077c02 */ /* 0x004fe20008000f00 */
[----:B------:R-:W-:Y:S01]  /*71d0*/  IMAD.U32 R6, RZ, RZ, UR6 ;  /* 0x00000006ff067e24 */ /* 0x000fe2000f8e00ff */
[----:B----4-:R-:W-:Y:S01]  /*71e0*/  MOV R11, UR5 ;  /* 0x00000005000b7c02 */ /* 0x010fe20008000f00 */
[----:B------:R-:W-:Y:S02]  /*71f0*/  IMAD.U32 R10, RZ, RZ, UR4 ;  /* 0x00000004ff0a7e24 */ /* 0x000fe4000f8e00ff */
[----:B------:R-:W-:Y:S07]  /*7200*/  LEPC R20, `(.L_x_113) ;  /* 0x000000001014794e */ /* 0x000fee0000000000 */
[----:B-1-3--:R-:W-:Y:S05]  /*7210*/  CALL.ABS.NOINC R2 ;  /* 0x0000000002007343 */ /* 0x00afea0003c00000 */
.L_x_113:
[----:B------:R-:W-:Y:S05]  /*7220*/  WARPSYNC.ALL ;  /* 0x0000000000007948 */ /* 0x000fea0003800000 */
[----:B------:R-:W-:Y:S01]  /*7230*/  R2UR UR4, R39 ;  /* 0x00000000270472ca */ /* 0x000fe200000e0000 */
[--C-:B----4-:R-:W-:Y:S01]  /*7240*/  HADD2.F32 R40, -RZ, R48.reuse.H0_H0 ;  /* 0x20000030ff287230 */ /* 0x110fe20000004100 */
[----:B------:R-:W4:Y:S01]  /*7250*/  S2R R101, SR_CgaCtaId ;  /* 0x0000000000657919 */ /* 0x000f220000008800 */
[----:B------:R-:W-:Y:S01]  /*7260*/  HADD2.F32 R43, -RZ, R48.H1_H1 ;  /* 0x30000030ff2b7230 */ /* 0x000fe20000004100 */
[----:B------:R-:W-:Y:S01]  /*7270*/  ISETP.NE.AND P6, PT, R95, RZ, PT ;  /* 0x000000ff5f00720c */ /* 0x000fe20003fc5270 */
[----:B------:R-:W-:Y:S01]  /*7280*/  HADD2.F32 R42, -RZ, R49.H1_H1 ;  /* 0x30000031ff2a7230 */ /* 0x000fe20000004100 */
[----:B------:R-:W-:Y:S01]  /*7290*/  ISETP.NE.AND P0, PT, R94, RZ, PT ;  /* 0x000000ff5e00720c */ /* 0x000fe20003f05270 */
[--C-:B------:R-:W-:Y:S01]  /*72a0*/  HADD2.F32 R44, -RZ, R50.reuse.H1_H1 ;  /* 0x30000032ff2c7230 */ /* 0x100fe20000004100 */
[----:B------:R-:W-:Y:S01]  /*72b0*/  MOV R63, UR46 ;  /* 0x0000002e003f7c02 */ /* 0x000fe20008000f00 */
[----:B--2---:R-:W-:Y:S01]  /*72c0*/  HADD2.F32 R45, -RZ, R59.H0_H0 ;  /* 0x2000003bff2d7230 */ /* 0x004fe20000004100 */
[----:B------:R-:W-:Y:S03]  /*72d0*/  BSSY.RECONVERGENT B0, `(.L_x_114) ;  /* 0x0000088000007945 */ /* 0x000fe60003800200 */
[----:B---3--:R-:W2:Y:S04]  /*72e0*/  LDTM.16dp256bit.x8 R4, tmem[UR4+0x40] ;  /* 0x00004004000479ee */ /* 0x008ea800081a0000 */
[----:B------:R-:W-:Y:S02]  /*72f0*/  @P6 LEA R63, R63, UR44, 0x3 ;  /* 0x0000002c3f3f6c11 */ /* 0x000fe4000f8e18ff */
[----:B-1----:R-:W-:Y:S02]  /*7300*/  @P6 SHF.L.U32 R108, R91, 0x1f, RZ ;  /* 0x0000001f5b6c6819 */ /* 0x002fe400000006ff */
[----:B------:R-:W-:Y:S02]  /*7310*/  @P6 IADD3 R102, PT, PT, R63, 0x60, RZ ;  /* 0x000000603f666810 */ /* 0x000fe40007ffe0ff */
[----:B------:R-:W-:Y:S01]  /*7320*/  LEA R63, R46, UR44, 0x3 ;  /* 0x0000002c2e3f7c11 */ /* 0x000fe2000f8e18ff */
[C---:B--2---:R-:W-:Y:S01]  /*7330*/  FMUL R0, R38.reuse, R4 ;  /* 0x0000000426007220 */ /* 0x044fe20000400000 */
[C---:B------:R-:W-:Y:S01]  /*7340*/  FMUL R2, R38.reuse, R5 ;  /* 0x0000000526027220 */ /* 0x040fe20000400000 */
[C---:B------:R-:W-:Y:S01]  /*7350*/  FMUL R3, R38.reuse, R6 ;  /* 0x0000000626037220 */ /* 0x040fe20000400000 */
[C---:B------:R-:W-:Y:S01]  /*7360*/  FMUL R7, R38.reuse, R7 ;  /* 0x0000000726077220 */ /* 0x040fe20000400000 */
[C---:B------:R-:W-:Y:S01]  /*7370*/  FFMA R0, R41.reuse, R40, R0 ;  /* 0x0000002829007223 */ /* 0x040fe20000000000 */
[----:B------:R-:W-:Y:S02]  /*7380*/  HADD2.F32 R40, -RZ, R49.H0_H0 ;  /* 0x20000031ff287230 */ /* 0x000fe40000004100 */
[C---:B------:R-:W-:Y:S01]  /*7390*/  FFMA R2, R41.reuse, R43, R2 ;  /* 0x0000002b29027223 */ /* 0x040fe20000000002 */
[C---:B------:R-:W-:Y:S01]  /*73a0*/  FMUL R4, R38.reuse, R8 ;  /* 0x0000000826047220 */ /* 0x040fe20000400000 */
[--C-:B------:R-:W-:Y:S02]  /*73b0*/  HADD2.F32 R43, -RZ, R51.reuse.H0_H0 ;  /* 0x20000033ff2b7230 */ /* 0x100fe40000004100 */
[----:B------:R-:W-:Y:S01]  /*73c0*/  FMUL R5, R38, R9 ;  /* 0x0000000926057220 */ /* 0x000fe20000400000 */
[C---:B------:R-:W-:Y:S01]  /*73d0*/  FFMA R3, R41.reuse, R40, R3 ;  /* 0x0000002829037223 */ /* 0x040fe20000000003 */
[----:B------:R-:W-:Y:S01]  /*73e0*/  HADD2.F32 R40, -RZ, R50.H0_H0 ;  /* 0x20000032ff287230 */ /* 0x000fe20000004100 */
[----:B------:R-:W-:Y:S01]  /*73f0*/  F2FP.F16.F32.PACK_AB R52, R2, R0 ;  /* 0x000000000234723e */ /* 0x000fe200000000ff */
[C---:B------:R-:W-:Y:S01]  /*7400*/  FFMA R7, R41.reuse, R42, R7 ;  /* 0x0000002a29077223 */ /* 0x040fe20000000007 */
[----:B------:R-:W-:Y:S02]  /*7410*/  HADD2.F32 R42, -RZ, R51.H1_H1 ;  /* 0x30000033ff2a7230 */ /* 0x000fe40000004100 */
[C---:B------:R-:W-:Y:S01]  /*7420*/  FMUL R6, R38.reuse, R10 ;  /* 0x0000000a26067220 */ /* 0x040fe20000400000 */
[C---:B------:R-:W-:Y:S01]  /*7430*/  FFMA R4, R41.reuse, R40, R4 ;  /* 0x0000002829047223 */ /* 0x040fe20000000004 */
[----:B------:R-:W-:Y:S01]  /*7440*/  FFMA R5, R41, R44, R5 ;  /* 0x0000002c29057223 */ /* 0x000fe20000000005 */
[----:B------:R-:W-:Y:S01]  /*7450*/  F2FP.F16.F32.PACK_AB R53, R7, R3 ;  /* 0x000000030735723e */ /* 0x000fe200000000ff */
[----:B------:R-:W-:Y:S01]  /*7460*/  FFMA R6, R41, R43, R6 ;  /* 0x0000002b29067223 */ /* 0x000fe20000000006 */
[C---:B------:R-:W-:Y:S01]  /*7470*/  FMUL R11, R38.reuse, R11 ;  /* 0x0000000b260b7220 */ /* 0x040fe20000400000 */
[--C-:B------:R-:W-:Y:S01]  /*7480*/  HADD2.F32 R40, -RZ, R56.reuse.H0_H0 ;  /* 0x20000038ff287230 */ /* 0x100fe20000004100 */
[----:B------:R-:W-:Y:S01]  /*7490*/  F2FP.F16.F32.PACK_AB R54, R5, R4 ;  /* 0x000000040536723e */ /* 0x000fe200000000ff */
[C---:B------:R-:W-:Y:S01]  /*74a0*/  FMUL R8, R38.reuse, R12 ;  /* 0x0000000c26087220 */ /* 0x040fe20000400000 */
        /* <DEDUP_REMOVED lines=13> */
[--C-:B------:R-:W-:Y:S02]  /*7580*/  HADD2.F32 R43, -RZ, R58.reuse.H0_H0 ;  /* 0x2000003aff2b7230 */ /* 0x100fe40000004100 */
[----:B------:R-:W-:Y:S01]  /*7590*/  FFMA R15, R41, R40, R15 ;  /* 0x00000028290f7223 */ /* 0x000fe2000000000f */
[C---:B------:R-:W-:Y:S01]  /*75a0*/  FMUL R12, R38.reuse, R16 ;  /* 0x00000010260c7220 */ /* 0x040fe20000400000 */
[----:B------:R-:W-:Y:S02]  /*75b0*/  HADD2.F32 R42, -RZ, R58.H1_H1 ;  /* 0x3000003aff2a7230 */ /* 0x000fe40000004100 */
[C---:B------:R-:W-:Y:S01]  /*75c0*/  FMUL R13, R38.reuse, R17 ;  /* 0x00000011260d7220 */ /* 0x040fe20000400000 */
[C---:B------:R-:W-:Y:S01]  /*75d0*/  FMUL R14, R38.reuse, R18 ;  /* 0x00000012260e7220 */ /* 0x040fe20000400000 */
[----:B------:R-:W-:Y:S01]  /*75e0*/  F2FP.F16.F32.PACK_AB R69, R15, R10 ;  /* 0x0000000a0f45723e */ /* 0x000fe200000000ff */
[C---:B------:R-:W-:Y:S01]  /*75f0*/  FFMA R12, R41.reuse, R43, R12 ;  /* 0x0000002b290c7223 */ /* 0x040fe2000000000c */
[----:B------:R-:W-:Y:S02]  /*7600*/  HADD2.F32 R40, -RZ, R59.H1_H1 ;  /* 0x3000003bff287230 */ /* 0x000fe40000004100 */
[C---:B------:R-:W-:Y:S01]  /*7610*/  FFMA R13, R41.reuse, R42, R13 ;  /* 0x0000002a290d7223 */ /* 0x040fe2000000000d */
[----:B------:R-:W-:Y:S01]  /*7620*/  FFMA R14, R41, R45, R14 ;  /* 0x0000002d290e7223 */ /* 0x000fe2000000000e */
[C---:B------:R-:W-:Y:S01]  /*7630*/  FMUL R19, R38.reuse, R19 ;  /* 0x0000001326137220 */ /* 0x040fe20000400000 */
[--C-:B------:R-:W-:Y:S02]  /*7640*/  HADD2.F32 R43, -RZ, R64.reuse.H0_H0 ;  /* 0x20000040ff2b7230 */ /* 0x100fe40000004100 */
        /* <DEDUP_REMOVED lines=13> */
[--C-:B------:R-:W-:Y:S01]  /*7720*/  HADD2.F32 R42, -RZ, R66.reuse.H0_H0 ;  /* 0x20000042ff2a7230 */ /* 0x100fe20000004100 */
[----:B------:R2:W-:Y:S01]  /*7730*/  STSM.16.M88.4 [R96+0x2400], R68 ;  /* 0x0024004460007844 */ /* 0x0005e20000000200 */
[----:B-1----:R-:W-:Y:S01]  /*7740*/  F2FP.F16.F32.PACK_AB R52, R17, R16 ;  /* 0x000000101134723e */ /* 0x002fe200000000ff */
[----:B------:R-:W-:Y:S01]  /*7750*/  FFMA R23, R41, R40, R23 ;  /* 0x0000002829177223 */ /* 0x000fe20000000017 */
        /* <DEDUP_REMOVED lines=19> */
[C---:B------:R-:W-:Y:S01]  /*7890*/  FFMA R25, R41.reuse, R42, R25 ;  /* 0x0000002a29197223 */ /* 0x040fe20000000019 */
[----:B------:R-:W-:Y:S02]  /*78a0*/  HADD2.F32 R40, -RZ, R73.H1_H1 ;  /* 0x30000049ff287230 */ /* 0x000fe40000004100 */
[C---:B------:R-:W-:Y:S01]  /*78b0*/  FFMA R26, R41.reuse, R43, R26 ;  /* 0x0000002b291a7223 */ /* 0x040fe2000000001a */
[C---:B------:R-:W-:Y:S01]  /*78c0*/  FMUL R31, R38.reuse, R31 ;  /* 0x0000001f261f7220 */ /* 0x040fe20000400000 */
[--C-:B------:R-:W-:Y:S02]  /*78d0*/  HADD2.F32 R43, -RZ, R74.reuse.H0_H0 ;  /* 0x2000004aff2b7230 */ /* 0x100fe40000004100 */
[C---:B------:R-:W-:Y:S01]  /*78e0*/  FMUL R28, R38.reuse, R32 ;  /* 0x00000020261c7220 */ /* 0x040fe20000400000 */
[----:B------:R-:W-:Y:S02]  /*78f0*/  HADD2.F32 R42, -RZ, R74.H1_H1 ;  /* 0x3000004aff2a7230 */ /* 0x000fe40000004100 */
[C---:B------:R-:W-:Y:S01]  /*7900*/  FMUL R29, R38.reuse, R33 ;  /* 0x00000021261d7220 */ /* 0x040fe20000400000 */
[--C-:B------:R-:W-:Y:S02]  /*7910*/  HADD2.F32 R45, -RZ, R75.reuse.H0_H0 ;  /* 0x2000004bff2d7230 */ /* 0x100fe40000004100 */
[C---:B------:R-:W-:Y:S01]  /*7920*/  FMUL R30, R38.reuse, R34 ;  /* 0x00000022261e7220 */ /* 0x040fe20000400000 */
[----:B------:R-:W-:Y:S02]  /*7930*/  HADD2.F32 R44, -RZ, R75.H1_H1 ;  /* 0x3000004bff2c7230 */ /* 0x000fe40000004100 */
[C---:B------:R-:W-:Y:S01]  /*7940*/  FFMA R31, R41.reuse, R40, R31 ;  /* 0x00000028291f7223 */ /* 0x040fe2000000001f */
        /* <DEDUP_REMOVED lines=9> */
[----:B------:R2:W-:Y:S01]  /*79e0*/  STSM.16.M88.4 [R99+0x2000], R52 ;  /* 0x0020003463007844 */ /* 0x0005e20000000200 */
[----:B------:R-:W-:Y:S02]  /*79f0*/  F2FP.F16.F32.PACK_AB R106, R29, R28 ;  /* 0x0000001c1d6a723e */ /* 0x000fe400000000ff */
[----:B------:R-:W-:Y:S02]  /*7a00*/  F2FP.F16.F32.PACK_AB R107, R35, R30 ;  /* 0x0000001e236b723e */ /* 0x000fe400000000ff */
[----:B----4-:R-:W-:Y:S03]  /*7a10*/  @P6 PRMT R102, R101, 0x654, R102 ;  /* 0x0000065465666816 */ /* 0x010fe60000000066 */
[----:B------:R2:W-:Y:S01]  /*7a20*/  STSM.16.M88.4 [R100+0x2000], R104 ;  /* 0x0020006864007844 */ /* 0x0005e20000000200 */
[----:B------:R-:W-:Y:S01]  /*7a30*/  @!PT LDS RZ, [RZ] ;  /* 0x00000000fffff984 */ /* 0x000fe20000000800 */
[----:B------:R-:W-:Y:S01]  /*7a40*/  @!PT LDS RZ, [RZ] ;  /* 0x00000000fffff984 */ /* 0x000fe20000000800 */
[----:B------:R-:W-:Y:S01]  /*7a50*/  @!PT LDS RZ, [RZ] ;  /* 0x00000000fffff984 */ /* 0x000fe20000000800 */
[----:B------:R-:W-:Y:S01]  /*7a60*/  @!PT LDS RZ, [RZ] ;  /* 0x00000000fffff984 */ /* 0x000fe20000000800 */
[----:B------:R1:W-:Y:S07]  /*7a70*/  MEMBAR.ALL.CTA ;  /* 0x0000000000007992 */ /* 0x0003ee0000008000 */
[----:B-1----:R-:W1:Y:S02]  /*7a80*/  FENCE.VIEW.ASYNC.S ;  /* 0x00000000000073c6 */ /* 0x002e640000000000 */
[----:B-1----:R-:W-:Y:S06]  /*7a90*/  BAR.SYNC.DEFER_BLOCKING 0x1, 0x80 ;  /* 0x0042000000007b1d */ /* 0x002fec0000010000 */
[----:B------:R-:W-:Y:S05]  /*7aa0*/  @P0 BRA `(.L_x_115) ;  /* 0x0000000000280947 */ /* 0x000fea0003800000 */
[----:B------:R-:W1:Y:S01]  /*7ab0*/  LDCU.64 UR6, c[0x0][0x348] ;  /* 0x00006900ff0677ac */ /* 0x000e620008000a00 */
[----:B------:R-:W-:Y:S02]  /*7ac0*/  UIADD3 UR9, UPT, UPT, UR49, 0x40, URZ ;  /* 0x0000004031097890 */ /* 0x000fe4000fffe0ff */
[----:B------:R-:W-:Y:S01]  /*7ad0*/  UIADD3 UR8, UPT, UPT, UR44, 0x2400, URZ ;  /* 0x000024002c087890 */ /* 0x000fe2000fffe0ff */
[----:B------:R-:W-:Y:S01]  /*7ae0*/  UMOV UR10, UR50 ;  /* 0x00000032000a7c82 */ /* 0x000fe20008000000 */
[----:B------:R-:W-:Y:S01]  /*7af0*/  UMOV UR11, UR36 ;  /* 0x00000024000b7c82 */ /* 0x000fe20008000000 */
[----:B-1----:R-:W-:Y:S04]  /*7b00*/  UIADD3 UR4, UP0, UPT, UR6, 0x680, URZ ;  /* 0x0000068006047890 */ /* 0x002fe8000ff1e0ff */
[----:B------:R-:W-:Y:S09]  /*7b10*/  UIADD3.X UR5, UPT, UPT, URZ, UR7, URZ, UP0, !UPT ;  /* 0x00000007ff057290 */ /* 0x000ff200087fe4ff */
[----:B------:R1:W-:Y:S01]  /*7b20*/  UTMASTG.3D [UR8], [UR4] ;  /* 0x00000008040073b5 */ /* 0x0003e20008010000 */
[----:B------:R0:W-:Y:S01]  /*7b30*/  UTMACMDFLUSH ;  /* 0x00000000000079b7 */ /* 0x0001e20000000000 */
[----:B-1----:R-:W-:Y:S04]  /*7b40*/  DEPBAR.LE SB0, 0x1 ;  /* 0x000080400000791a */ /* 0x002fe80000000000 */
.L_x_115:
[----:B------:R-:W-:Y:S05]  /*7b50*/  BSYNC.RECONVERGENT B0 ;  /* 0x0000000000007941 */ /* 0x000fea0003800200 */
.L_x_114:
[----:B------:R-:W-:Y:S01]  /*7b60*/  BAR.SYNC.DEFER_BLOCKING 0x1, 0x80 ;  /* 0x0042000000007b1d */ /* 0x000fe20000010000 */
[----:B------:R-:W-:Y:S04]  /*7b70*/  UIADD3 UR4, UPT, UPT, UR46, 0x1, URZ ;  /* 0x000000012e047890 */ /* 0x000fe8000fffe0ff */
[----:B------:R-:W-:Y:S04]  /*7b80*/  UISETP.NE.AND UP0, UPT, UR4, 0x4, UPT ;  /* 0x000000040400788c */ /* 0x000fe8000bf05270 */
[----:B------:R-:W-:Y:S01]  /*7b90*/  USEL UR45, UR4, URZ, UP0 ;  /* 0x000000ff042d7287 */ /* 0x000fe20008000000 */
[----:B------:R1:W-:Y:S01]  /*7ba0*/  @P6 SYNCS.ARRIVE.TRANS64.RED.A1T0 RZ, [R102+URZ], RZ ;  /* 0x000000ff66ff69a7 */ /* 0x0003e200081004ff */
[----:B------:R-:W-:Y:S01]  /*7bb0*/  BSSY B1, `(.L_x_116) ;  /* 0x0000018000017945 */ /* 0x000fe20003800000 */
[----:B------:R-:W3:Y:S02]  /*7bc0*/  @P6 SYNCS.PHASECHK.TRANS64.TRYWAIT P0, [R63+URZ+0x40], R108 ;  /* 0x0000406c3f0065a7 */ /* 0x000ee400080011ff */
[----:B---3--:R-:W-:Y:S01]  /*7bd0*/  @P6 SEL R60, RZ, 0x1, !P0 ;  /* 0x00000001ff3c6807 */ /* 0x008fe20004000000 */
[----:B-1----:R-:W-:Y:S06]  /*7be0*/  @!P6 BRA `(.L_x_117) ;  /* 0x000000000050e947 */ /* 0x002fec0003800000 */
        /* <DEDUP_REMOVED lines=8> */
[----:B------:R-:W-:Y:S04]  /*7c70*/  SHF.L.U32 R4, R91, 0x1f, RZ ;  /* 0x0000001f5b047819 */ /* 0x000fe800000006ff */
[----:B------:R-:W1:Y:S02]  /*7c80*/  SYNCS.PHASECHK.TRANS64.TRYWAIT P0, [R63+URZ+0x40], R4 ;  /* 0x000040043f0075a7 */ /* 0x000e6400080011ff */
[----:B-1----:R-:W-:Y:S05]  /*7c90*/  @!P0 BRA `(.L_x_120) ;  /* 0x0000002400848947 */ /* 0x002fea0003800000 */
.L_x_119:
[----:B------:R-:W-:Y:S05]  /*7ca0*/  BSYNC B0 ;  /* 0x0000000000007941 */ /* 0x000fea0003800000 */
.L_x_118:
[----:B------:R-:W-:Y:S02]  /*7cb0*/  ISETP.NE.AND P0, PT, R61, RZ, PT ;  /* 0x000000ff3d00720c */ /* 0x000fe40003f05270 */
[----:B------:R-:W-:Y:S11]  /*7cc0*/  IADD3 R46, PT, PT, R46, 0x1, RZ ;  /* 0x000000012e2e7810 */ /* 0x000ff60007ffe0ff */
[----:B-1----:R-:W-:Y:S01]  /*7cd0*/  @P0 IMAD.IADD R4, R92, 0x1, R3 ;  /* 0x000000015c040824 */ /* 0x002fe200078e0203 */
[----:B------:R-:W-:Y:S05]  /*7ce0*/  @P0 WARPSYNC.ALL ;  /* 0x0000000000000948 */ /* 0x000fea0003800000 */
[----:B------:R1:W3:Y:S04]  /*7cf0*/  @P0 LDSM.16.M88.4 R48, [R2+UR44+0x400] ;  /* 0x0004002c0230083b */ /* 0x0002e80008000200 */
[----:B------:R1:W4:Y:S04]  /*7d00*/  @P0 LDSM.16.M88.4 R56, [R0+0x400] ;  /* 0x000400000038083b */ /* 0x0003280000000200 */
[----:B------:R1:W1:Y:S04]  /*7d10*/  @P0 LDSM.16.M88.4 R64, [R3+0x400] ;  /* 0x000400000340083b */ /* 0x0002680000000200 */
[----:B------:R1:W1:Y:S02]  /*7d20*/  @P0 LDSM.16.M88.4 R72, [R4+0x400] ;  /* 0x000400000448083b */ /* 0x0002640000000200 */
.L_x_117:
[----:B------:R-:W-:Y:S05]  /*7d30*/  BSYNC B1 ;  /* 0x0000000000017941 */ /* 0x000fea0003800000 */
.L_x_116:
[----:B-1----:R-:W-:Y:S05]  /*7d40*/  VIADD R3, R39, 0x80 ;  /* 0x0000008027037836 */ /* 0x002fea0000000000 */
[----:B------:R-:W-:Y:S04]  /*7d50*/  SHF.R.U32.HI R3, RZ, 0x15, R3 ;  /* 0x00000015ff037819 */ /* 0x000fe80000011603 */
[----:B------:R-:W-:Y:S11]  /*7d60*/  LOP3.LUT P0, RZ, R3, 0x3, R82, 0x48, !PT ;  /* 0x0000000303ff7812 */ /* 0x000ff60007804852 */
[----:B------:R-:W-:Y:S02]  /*7d70*/  @!UPT UIADD3 URZ, UPT, UPT, URZ, URZ, URZ ;  /* 0x000000fffffff290 */ /* 0x000fe4000fffe0ff */
[----:B------:R-:W-:Y:S05]  /*7d80*/  @!P0 BRA `(.L_x_121) ;  /* 0x0000000000408947 */ /* 0x000fea0003800000 */
[----:B------:R-:W1:Y:S01]  /*7d90*/  LDCU.64 UR8, c[0x4][0x70] ;  /* 0x01000e00ff0877ac */ /* 0x000e620008000a00 */
[----:B------:R-:W-:Y:S01]  /*7da0*/  MOV R3, 0x0 ;  /* 0x0000000000037802 */ /* 0x000fe20000000f00 */
[----:B------:R-:W-:Y:S02]  /*7db0*/  HFMA2 R12, -RZ, RZ, 0, 5.9604644775390625e-08 ;  /* 0x00000001ff0c7431 */ /* 0x000fe400000001ff */
[----:B------:R-:W-:Y:S02]  /*7dc0*/  IMAD.MOV.U32 R8, RZ, RZ, 0x192 ;  /* 0x00000192ff087424 */ /* 0x000fe400078e00ff */
[----:B------:R-:W-:Y:S01]  /*7dd0*/  IMAD.MOV.U32 R13, RZ, RZ, RZ ;  /* 0x000000ffff0d7224 */ /* 0x000fe200078e00ff */
[----:B------:R-:W5:Y:S01]  /*7de0*/  LDCU.64 UR6, c[0x4][0x78] ;  /* 0x01000f00ff0677ac */ /* 0x000f620008000a00 */
[----:B------:R-:W2:Y:S01]  /*7df0*/  LDC.64 R2, c[0x4][R3] ;  /* 0x0100000003027b82 */ /* 0x000ea20000000a00 */
[----:B------:R-:W3:Y:S01]  /*7e00*/  LDCU.64 UR4, c[0x4][0x10] ;  /* 0x01000200ff0477ac */ /* 0x000ee20008000a00 */
[----:B-1----:R-:W-:Y:S01]  /*7e10*/  MOV R5, UR9 ;  /* 0x0000000900057c02 */ /* 0x002fe20008000f00 */
[----:B------:R-:W-:Y:S01]  /*7e20*/  IMAD.U32 R4, RZ, RZ, UR8 ;  /* 0x00000008ff047e24 */ /* 0x000fe2000f8e00ff */
[----:B-----5:R-:W-:Y:S01]  /*7e30*/  MOV R7, UR7 ;  /* 0x0000000700077c02 */ /* 0x020fe20008000f00 */
[----:B------:R-:W-:Y:S01]  /*7e40*/  IMAD.U32 R6, RZ, RZ, UR6 ;  /* 0x00000006ff067e24 */ /* 0x000fe2000f8e00ff */
[----:B---3--:R-:W-:Y:S01]  /*7e50*/  MOV R11, UR5 ;  /* 0x00000005000b7c02 */ /* 0x008fe20008000f00 */
[----:B------:R-:W-:Y:S02]  /*7e60*/  IMAD.U32 R10, RZ, RZ, UR4 ;  /* 0x00000004ff0a7e24 */ /* 0x000fe4000f8e00ff */
[----:B------:R-:W-:Y:S07]  /*7e70*/  LEPC R20, `(.L_x_121) ;  /* 0x000000001014794e */ /* 0x000fee0000000000 */
[----:B--2-4-:R-:W-:Y:S05]  /*7e80*/  CALL.ABS.NOINC R2 ;  /* 0x0000000002007343 */ /* 0x014fea0003c00000 */
.L_x_121:
[----:B------:R-:W-:Y:S05]  /*7e90*/  WARPSYNC.ALL ;  /* 0x0000000000007948 */ /* 0x000fea0003800000 */
[----:B------:R-:W-:Y:S01]  /*7ea0*/  R2UR UR4, R39 ;  /* 0x00000000270472ca */ /* 0x000fe200000e0000 */
[--C-:B---3--:R-:W-:Y:S01]  /*7eb0*/  HADD2.F32 R40, -RZ, R48.reuse.H0_H0 ;  /* 0x20000030ff287230 */ /* 0x108fe20000004100 */
[----:B------:R-:W-:Y:S01]  /*7ec0*/  ISETP.NE.AND P6, PT, R95, RZ, PT ;  /* 0x000000ff5f00720c */ /* 0x000fe20003fc5270 */
[----:B------:R-:W-:Y:S01]  /*7ed0*/  HADD2.F32 R43, -RZ, R48.H1_H1 ;  /* 0x30000030ff2b7230 */ /* 0x000fe20000004100 */
[----:B------:R-:W-:Y:S01]  /*7ee0*/  ISETP.NE.AND P0, PT, R94, RZ, PT ;  /* 0x000000ff5e00720c */ /* 0x000fe20003f05270 */
[----:B------:R-:W-:Y:S01]  /*7ef0*/  HADD2.F32 R42, -RZ, R49.H0_H0 ;  /* 0x20000031ff2a7230 */ /* 0x000fe20000004100 */
[----:B------:R-:W-:Y:S01]  /*7f00*/  MOV R63, UR45 ;  /* 0x0000002d003f7c02 */ /* 0x000fe20008000f00 */
[--C-:B------:R-:W-:Y:S01]  /*7f10*/  HADD2.F32 R45, -RZ, R51.reuse.H0_H0 ;  /* 0x20000033ff2d7230 */ /* 0x100fe20000004100 */
[----:B------:R-:W-:Y:S01]  /*7f20*/  BSSY.RECONVERGENT B0, `(.L_x_122) ;  /* 0x0000089000007945 */ /* 0x000fe20003800200 */
[----:B------:R-:W-:Y:S01]  /*7f30*/  HADD2.F32 R44, -RZ, R51.H1_H1 ;  /* 0x30000033ff2c7230 */ /* 0x000fe20000004100 */
[----:B------:R-:W-:Y:S03]  /*7f40*/  LEA R108, R46, UR44, 0x3 ;  /* 0x0000002c2e6c7c11 */ /* 0x000fe6000f8e18ff */
[----:B------:R-:W1:Y:S02]  /*7f50*/  LDTM.16dp256bit.x8 R4, tmem[UR4+0x80] ;  /* 0x00008004000479ee */ /* 0x000e6400081a0000 */
[----:B------:R-:W-:Y:S04]  /*7f60*/  @P6 LEA R63, R63, UR44, 0x3 ;  /* 0x0000002c3f3f6c11 */ /* 0x000fe8000f8e18ff */
[----:B------:R-:W-:Y:S02]  /*7f70*/  @P6 IADD3 R102, PT, PT, R63, 0x60, RZ ;  /* 0x000000603f666810 */ /* 0x000fe40007ffe0ff */
[----:B------:R-:W-:Y:S02]  /*7f80*/  @P6 SHF.L.U32 R63, R91, 0x1f, RZ ;  /* 0x0000001f5b3f6819 */ /* 0x000fe400000006ff */
[----:B------:R-:W-:Y:S01]  /*7f90*/  @P6 PRMT R102, R101, 0x654, R102 ;  /* 0x0000065465666816 */ /* 0x000fe20000000066 */
[C---:B-1----:R-:W-:Y:S01]  /*7fa0*/  FMUL R0, R38.reuse, R4 ;  /* 0x0000000426007220 */ /* 0x042fe20000400000 */
[C---:B------:R-:W-:Y:S01]  /*7fb0*/  FMUL R2, R38.reuse, R5 ;  /* 0x0000000526027220 */ /* 0x040fe20000400000 */
[C---:B------:R-:W-:Y:S01]  /*7fc0*/  FMUL R3, R38.reuse, R6 ;  /* 0x0000000626037220 */ /* 0x040fe20000400000 */
        /* <DEDUP_REMOVED lines=8> */
[----:B--2---:R-:W-:Y:S01]  /*8050*/  F2FP.F16.F32.PACK_AB R68, R2, R0 ;  /* 0x000000000244723e */ /* 0x004fe200000000ff */
[C---:B------:R-:W-:Y:S01]  /*8060*/  FFMA R7, R41.reuse, R40, R7 ;  /* 0x0000002829077223 */ /* 0x040fe20000000007 */
[----:B------:R-:W-:Y:S01]  /*8070*/  FFMA R4, R41, R43, R4 ;  /* 0x0000002b29047223 */ /* 0x000fe20000000004 */
[C---:B------:R-:W-:Y:S01]  /*8080*/  FMUL R5, R38.reuse, R9 ;  /* 0x0000000926057220 */ /* 0x040fe20000400000 */
[C---:B------:R-:W-:Y:S01]  /*8090*/  FMUL R6, R38.reuse, R10 ;  /* 0x0000000a26067220 */ /* 0x040fe20000400000 */
[C---:B------:R-:W-:Y:S01]  /*80a0*/  FMUL R11, R38.reuse, R11 ;  /* 0x0000000b260b7220 */ /* 0x040fe20000400000 */
[--C-:B----4-:R-:W-:Y:S01]  /*80b0*/  HADD2.F32 R40, -RZ, R56.reuse.H0_H0 ;  /* 0x20000038ff287230 */ /* 0x110fe20000004100 */
[----:B------:R-:W-:Y:S01]  /*80c0*/  F2FP.F16.F32.PACK_AB R69, R7, R3 ;  /* 0x000000030745723e */ /* 0x000fe200000000ff */
[C---:B------:R-:W-:Y:S01]  /*80d0*/  FFMA R5, R41.reuse, R42, R5 ;  /* 0x0000002a29057223 */ /* 0x040fe20000000005 */
[C---:B------:R-:W-:Y:S01]  /*80e0*/  FFMA R6, R41.reuse, R45, R6 ;  /* 0x0000002d29067223 */ /* 0x040fe20000000006 */
[----:B------:R-:W-:Y:S01]  /*80f0*/  FFMA R11, R41, R44, R11 ;  /* 0x0000002c290b7223 */ /* 0x000fe2000000000b */
[C---:B------:R-:W-:Y:S01]  /*8100*/  FMUL R8, R38.reuse, R12 ;  /* 0x0000000c26087220 */ /* 0x040fe20000400000 */
[----:B------:R-:W-:Y:S01]  /*8110*/  HADD2.F32 R42, -RZ, R56.H1_H1 ;  /* 0x30000038ff2a7230 */ /* 0x000fe20000004100 */
[----:B------:R-:W-:Y:S01]  /*8120*/  F2FP.F16.F32.PACK_AB R70, R5, R4 ;  /* 0x000000040546723e */ /* 0x000fe200000000ff */
[C---:B------:R-:W-:Y:S01]  /*8130*/  FMUL R9, R38.reuse, R13 ;  /* 0x0000000d26097220 */ /* 0x040fe20000400000 */
[----:B------:R-:W-:Y:S01]  /*8140*/  F2FP.F16.F32.PACK_AB R71, R11, R6 ;  /* 0x000000060b47723e */ /* 0x000fe200000000ff */
[C---:B------:R-:W-:Y:S01]  /*8150*/  FFMA R8, R41.reuse, R40, R8 ;  /* 0x0000002829087223 */ /* 0x040fe20000000008 */
[--C-:B------:R-:W-:Y:S02]  /*8160*/  HADD2.F32 R43, -RZ, R57.reuse.H0_H0 ;  /* 0x20000039ff2b7230 */ /* 0x100fe40000004100 */
[----:B------:R-:W-:Y:S01]  /*8170*/  FFMA R9, R41, R42, R9 ;  /* 0x0000002a29097223 */ /* 0x000fe20000000009 */
[C---:B------:R-:W-:Y:S01]  /*8180*/  FMUL R10, R38.reuse, R14 ;  /* 0x0000000e260a7220 */ /* 0x040fe20000400000 */
[----:B------:R-:W-:Y:S01]  /*8190*/  HADD2.F32 R40, -RZ, R57.H1_H1 ;  /* 0x30000039ff287230 */ /* 0x000fe20000004100 */
[----:B------:R1:W-:Y:S01]  /*81a0*/  STSM.16.M88.4 [R97+0x4400], R68 ;  /* 0x0044004461007844 */ /* 0x0003e20000000200 */
[C---:B------:R-:W-:Y:S01]  /*81b0*/  FMUL R15, R38.reuse, R15 ;  /* 0x0000000f260f7220 */ /* 0x040fe20000400000 */
[----:B------:R-:W-:Y:S01]  /*81c0*/  F2FP.F16.F32.PACK_AB R52, R9, R8 ;  /* 0x000000080934723e */ /* 0x000fe200000000ff */
[C---:B------:R-:W-:Y:S01]  /*81d0*/  FFMA R10, R41.reuse, R43, R10 ;  /* 0x0000002b290a7223 */ /* 0x040fe2000000000a */
[--C-:B------:R-:W-:Y:S02]  /*81e0*/  HADD2.F32 R42, -RZ, R58.reuse.H0_H0 ;  /* 0x2000003aff2a7230 */ /* 0x100fe40000004100 */
        /* <DEDUP_REMOVED lines=26> */
[----:B-1----:R-:W-:Y:S01]  /*8390*/  F2FP.F16.F32.PACK_AB R68, R17, R16 ;  /* 0x000000101144723e */ /* 0x002fe200000000ff */
        /* <DEDUP_REMOVED lines=45> */
[----:B------:R-:W-:Y:S05]  /*8670*/  F2FP.F16.F32.PACK_AB R107, R35, R30 ;  /* 0x0000001e236b723e */ /* 0x000fea00000000ff */
        /* <DEDUP_REMOVED lines=19> */
.L_x_123:
[----:B------:R-:W-:Y:S05]  /*87b0*/  BSYNC.RECONVERGENT B0 ;  /* 0x0000000000007941 */ /* 0x000fea0003800200 */
.L_x_122:
        /* <DEDUP_REMOVED lines=20> */
.L_x_127:
[----:B------:R-:W-:Y:S05]  /*8900*/  BSYNC B0 ;  /* 0x0000000000007941 */ /* 0x000fea0003800000 */
.L_x_126:
[----:B------:R-:W-:Y:S11]  /*8910*/  ISETP.NE.AND P0, PT, R61, RZ, PT ;  /* 0x000000ff3d00720c */ /* 0x000ff60003f05270 */
[----:B------:R-:W-:Y:S02]  /*8920*/  @!UPT UIADD3 URZ, UPT, UPT, URZ, URZ, URZ ;  /* 0x000000fffffff290 */ /* 0x000fe4000fffe0ff */
[----:B------:R-:W-:Y:S01]  /*8930*/  @P0 IADD3 R2, PT, PT, R92, R5, RZ ;  /* 0x000000055c020210 */ /* 0x000fe20007ffe0ff */
[----:B------:R-:W-:Y:S05]  /*8940*/  @P0 WARPSYNC.ALL ;  /* 0x0000000000000948 */ /* 0x000fea0003800000 */
[----:B------:R3:W4:Y:S04]  /*8950*/  @P0 LDSM.16.M88.4 R48, [R46+UR44+0x400] ;  /* 0x0004002c2e30083b */ /* 0x0007280008000200 */
[----:B------:R3:W1:Y:S04]  /*8960*/  @P0 LDSM.16.M88.4 R56, [R0+0x400] ;  /* 0x000400000038083b */ /* 0x0006680000000200 */
[----:B------:R3:W1:Y:S04]  /*8970*/  @P0 LDSM.16.M88.4 R64, [R5+0x400] ;  /* 0x000400000540083b */ /* 0x0006680000000200 */
[----:B------:R3:W1:Y:S02]  /*8980*/  @P0 LDSM.16.M88.4 R72, [R2+0x400] ;  /* 0x000400000248083b */ /* 0x0006640000000200 */
.L_x_125:
[----:B------:R-:W-:Y:S05]  /*8990*/  BSYNC B1 ;  /* 0x0000000000017941 */ /* 0x000fea0003800000 */
.L_x_124:
        /* <DEDUP_REMOVED lines=11> */
[----:B---3--:R-:W3:Y:S01]  /*8a50*/  LDC.64 R2, c[0x4][R3] ;  /* 0x0100000003027b82 */ /* 0x008ee20000000a00 */
[----:B------:R-:W2:Y:S01]  /*8a60*/  LDCU.64 UR4, c[0x4][0x10] ;  /* 0x01000200ff0477ac */ /* 0x000ea20008000a00 */
[----:B-1----:R-:W-:Y:S01]  /*8a70*/  MOV R5, UR9 ;  /* 0x0000000900057c02 */ /* 0x002fe20008000f00 */
[----:B------:R-:W-:Y:S01]  /*8a80*/  IMAD.U32 R4, RZ, RZ, UR8 ;  /* 0x00000008ff047e24 */ /* 0x000fe2000f8e00ff */
[----:B-----5:R-:W-:Y:S01]  /*8a90*/  MOV R7, UR7 ;  /* 0x0000000700077c02 */ /* 0x020fe20008000f00 */
[----:B------:R-:W-:Y:S01]  /*8aa0*/  IMAD.U32 R6, RZ, RZ, UR6 ;  /* 0x00000006ff067e24 */ /* 0x000fe2000f8e00ff */
[----:B--2---:R-:W-:Y:S01]  /*8ab0*/  MOV R11, UR5 ;  /* 0x00000005000b7c02 */ /* 0x004fe20008000f00 */
[----:B------:R-:W-:Y:S02]  /*8ac0*/  IMAD.U32 R10, RZ, RZ, UR4 ;  /* 0x00000004ff0a7e24 */ /* 0x000fe4000f8e00ff */
[----:B------:R-:W-:Y:S07]  /*8ad0*/  LEPC R20, `(.L_x_129) ;  /* 0x000000001014794e */ /* 0x000fee0000000000 */
[----:B---34-:R-:W-:Y:S05]  /*8ae0*/  CALL.ABS.NOINC R2 ;  /* 0x0000000002007343 */ /* 0x018fea0003c00000 */
.L_x_129:
[----:B------:R-:W-:Y:S01]  /*8af0*/  ISETP.NE.AND P0, PT, R94, RZ, PT ;  /* 0x000000ff5e00720c */ /* 0x000fe20003f05270 */
[----:B------:R-:W-:Y:S05]  /*8b00*/  WARPSYNC.ALL ;  /* 0x0000000000007948 */ /* 0x000fea0003800000 */
[----:B------:R-:W-:Y:S01]  /*8b10*/  R2UR UR4, R39 ;  /* 0x00000000270472ca */ /* 0x000fe200000e0000 */
[--C-:B----4-:R-:W-:Y:S01]  /*8b20*/  HADD2.F32 R40, -RZ, R48.reuse.H0_H0 ;  /* 0x20000030ff287230 */ /* 0x110fe20000004100 */
[----:B------:R-:W1:Y:S01]  /*8b30*/  S2UR UR6, SR_CgaCtaId ;  /* 0x00000000000679c3 */ /* 0x000e620000008800 */
[----:B------:R-:W-:Y:S01]  /*8b40*/  HADD2.F32 R42, -RZ, R48.H1_H1 ;  /* 0x30000030ff2a7230 */ /* 0x000fe20000004100 */
[----:B------:R-:W-:Y:S01]  /*8b50*/  R2UR UR5, R98 ;  /* 0x00000000620572ca */ /* 0x000fe200000e0000 */
[--C-:B------:R-:W-:Y:S01]  /*8b60*/  HADD2.F32 R43, -RZ, R49.reuse.H0_H0 ;  /* 0x20000031ff2b7230 */ /* 0x100fe20000004100 */
[----:B------:R-:W-:Y:S01]  /*8b70*/  BSSY.RECONVERGENT B0, `(.L_x_130) ;  /* 0x0000089000007945 */ /* 0x000fe20003800200 */
[----:B------:R-:W-:Y:S02]  /*8b80*/  HADD2.F32 R44, -RZ, R49.H1_H1 ;  /* 0x30000031ff2c7230 */ /* 0x000fe40000004100 */
[--C-:B------:R-:W-:Y:S02]  /*8b90*/  HADD2.F32 R45, -RZ, R50.reuse.H0_H0 ;  /* 0x20000032ff2d7230 */ /* 0x100fe40000004100 */
[----:B---3--:R-:W-:Y:S02]  /*8ba0*/  HADD2.F32 R46, -RZ, R50.H1_H1 ;  /* 0x30000032ff2e7230 */ /* 0x008fe40000004100 */
[----:B------:R-:W3:Y:S01]  /*8bb0*/  LDTM.16dp256bit.x8 R4, tmem[UR4+0xc0] ;  /* 0x0000c004000479ee */ /* 0x000ee200081a0000 */
[----:B------:R-:W-:Y:S01]  /*8bc0*/  NOP ;  /* 0x0000000000007918 */ /* 0x000fe20000000000 */
[--C-:B------:R-:W-:Y:S02]  /*8bd0*/  HADD2.F32 R47, -RZ, R51.reuse.H0_H0 ;  /* 0x20000033ff2f7230 */ /* 0x100fe40000004100 */
[----:B------:R-:W-:Y:S01]  /*8be0*/  UIADD3 UR4, UPT, UPT, UR5, 0xd0, URZ ;  /* 0x000000d005047890 */ /* 0x000fe2000fffe0ff */
[----:B------:R-:W-:Y:S02]  /*8bf0*/  HADD2.F32 R49, -RZ, R51.H1_H1 ;  /* 0x30000033ff317230 */ /* 0x000fe40000004100 */
[--C-:B------:R-:W-:Y:S02]  /*8c00*/  HADD2.F32 R48, -RZ, R56.reuse.H0_H0 ;  /* 0x20000038ff307230 */ /* 0x100fe40000004100 */
[----:B------:R-:W-:Y:S02]  /*8c10*/  HADD2.F32 R51, -RZ, R56.H1_H1 ;  /* 0x30000038ff337230 */ /* 0x000fe40000004100 */
[--C-:B------:R-:W-:Y:S02]  /*8c20*/  HADD2.F32 R50, -RZ, R57.reuse.H0_H0 ;  /* 0x20000039ff327230 */ /* 0x100fe40000004100 */
[----:B--2---:R-:W-:Y:S02]  /*8c30*/  HADD2.F32 R52, -RZ, R57.H1_H1 ;  /* 0x30000039ff347230 */ /* 0x004fe40000004100 */
[--C-:B------:R-:W-:Y:S02]  /*8c40*/  HADD2.F32 R53, -RZ, R58.reuse.H0_H0 ;  /* 0x2000003aff357230 */ /* 0x100fe40000004100 */
[----:B------:R-:W-:Y:S02]  /*8c50*/  HADD2.F32 R54, -RZ, R58.H1_H1 ;  /* 0x3000003aff367230 */ /* 0x000fe40000004100 */
[--C-:B------:R-:W-:Y:S02]  /*8c60*/  HADD2.F32 R55, -RZ, R59.reuse.H0_H0 ;  /* 0x2000003bff377230 */ /* 0x100fe40000004100 */
[----:B------:R-:W-:Y:S02]  /*8c70*/  HADD2.F32 R56, -RZ, R59.H1_H1 ;  /* 0x3000003bff387230 */ /* 0x000fe40000004100 */
[--C-:B------:R-:W-:Y:S01]  /*8c80*/  HADD2.F32 R57, -RZ, R64.reuse.H0_H0 ;  /* 0x20000040ff397230 */ /* 0x100fe20000004100 */
[----:B-1----:R-:W-:Y:S01]  /*8c90*/  UPRMT UR4, UR6, 0x654, UR4 ;  /* 0x0000065406047896 */ /* 0x002fe20008000004 */
[C---:B---3--:R-:W-:Y:S01]  /*8ca0*/  FMUL R4, R38.reuse, R4 ;  /* 0x0000000426047220 */ /* 0x048fe20000400000 */
[C---:B------:R-:W-:Y:S01]  /*8cb0*/  FMUL R5, R38.reuse, R5 ;  /* 0x0000000526057220 */ /* 0x040fe20000400000 */
[C---:B------:R-:W-:Y:S01]  /*8cc0*/  FMUL R6, R38.reuse, R6 ;  /* 0x0000000626067220 */ /* 0x040fe20000400000 */
[C---:B------:R-:W-:Y:S01]  /*8cd0*/  FMUL R7, R38.reuse, R7 ;  /* 0x0000000726077220 */ /* 0x040fe20000400000 */
[C---:B------:R-:W-:Y:S01]  /*8ce0*/  FFMA R4, R41.reuse, R40, R4 ;  /* 0x0000002829047223 */ /* 0x040fe20000000004 */
[C---:B------:R-:W-:Y:S01]  /*8cf0*/  FFMA R5, R41.reuse, R42, R5 ;  /* 0x0000002a29057223 */ /* 0x040fe20000000005 */
[C---:B------:R-:W-:Y:S01]  /*8d00*/  FFMA R6, R41.reuse, R43, R6 ;  /* 0x0000002b29067223 */ /* 0x040fe20000000006 */
[----:B------:R-:W-:Y:S01]  /*8d10*/  FFMA R7, R41, R44, R7 ;  /* 0x0000002c29077223 */ /* 0x000fe20000000007 */
[----:B------:R-:W-:Y:S01]  /*8d20*/  SYNCS.ARRIVE.TRANS64.RED.A1T0 RZ, [UR4], RZ ;  /* 0x000000ffffff79a7 */ /* 0x000fe20008100404 */
[C---:B------:R-:W-:Y:S01]  /*8d30*/  FMUL R8, R38.reuse, R8 ;  /* 0x0000000826087220 */ /* 0x040fe20000400000 */
[----:B------:R-:W-:Y:S01]  /*8d40*/  F2FP.F16.F32.PACK_AB R104, R5, R4 ;  /* 0x000000040568723e */ /* 0x000fe200000000ff */
[C---:B------:R-:W-:Y:S01]  /*8d50*/  FMUL R9, R38.reuse, R9 ;  /* 0x0000000926097220 */ /* 0x040fe20000400000 */
[----:B------:R-:W-:Y:S01]  /*8d60*/  F2FP.F16.F32.PACK_AB R105, R7, R6 ;  /* 0x000000060769723e */ /* 0x000fe200000000ff */
[C---:B------:R-:W-:Y:S01]  /*8d70*/  FFMA R8, R41.reuse, R45, R8 ;  /* 0x0000002d29087223 */ /* 0x040fe20000000008 */
[C---:B------:R-:W-:Y:S01]  /*8d80*/  FMUL R0, R38.reuse, R10 ;  /* 0x0000000a26007220 */ /* 0x040fe20000400000 */
[C---:B------:R-:W-:Y:S01]  /*8d90*/  FFMA R9, R41.reuse, R46, R9 ;  /* 0x0000002e29097223 */ /* 0x040fe20000000009 */
[C---:B------:R-:W-:Y:S01]  /*8da0*/  FMUL R2, R38.reuse, R11 ;  /* 0x0000000b26027220 */ /* 0x040fe20000400000 */
[C---:B------:R-:W-:Y:S01]  /*8db0*/  FMUL R3, R38.reuse, R12 ;  /* 0x0000000c26037220 */ /* 0x040fe20000400000 */
[----:B------:R-:W-:Y:S01]  /*8dc0*/  FFMA R0, R41, R47, R0 ;  /* 0x0000002f29007223 */ /* 0x000fe20000000000 */
[C---:B------:R-:W-:Y:S01]  /*8dd0*/  FMUL R10, R38.reuse, R13 ;  /* 0x0000000d260a7220 */ /* 0x040fe20000400000 */
[----:B------:R-:W-:Y:S01]  /*8de0*/  F2FP.F16.F32.PACK_AB R106, R9, R8 ;  /* 0x00000008096a723e */ /* 0x000fe200000000ff */
[C---:B------:R-:W-:Y:S01]  /*8df0*/  FFMA R2, R41.reuse, R49, R2 ;  /* 0x0000003129027223 */ /* 0x040fe20000000002 */
[C---:B------:R-:W-:Y:S01]  /*8e00*/  FFMA R3, R41.reuse, R48, R3 ;  /* 0x0000003029037223 */ /* 0x040fe20000000003 */
[C---:B------:R-:W-:Y:S01]  /*8e10*/  FFMA R10, R41.reuse, R51, R10 ;  /* 0x00000033290a7223 */ /* 0x040fe2000000000a */
[C---:B------:R-:W-:Y:S01]  /*8e20*/  FMUL R11, R38.reuse, R14 ;  /* 0x0000000e260b7220 */ /* 0x040fe20000400000 */
[----:B------:R-:W-:Y:S01]  /*8e30*/  FMUL R15, R38, R15 ;  /* 0x0000000f260f7220 */ /* 0x000fe20000400000 */
[----:B------:R-:W-:Y:S01]  /*8e40*/  F2FP.F16.F32.PACK_AB R107, R2, R0 ;  /* 0x00000000026b723e */ /* 0x000fe200000000ff */
[----:B------:R-:W-:Y:S01]  /*8e50*/  FMUL R12, R38, R16 ;  /* 0x00000010260c7220 */ /* 0x000fe20000400000 */
[----:B------:R-:W-:Y:S01]  /*8e60*/  F2FP.F16.F32.PACK_AB R108, R10, R3 ;  /* 0x000000030a6c723e */ /* 0x000fe200000000ff */
[C---:B------:R-:W-:Y:S01]  /*8e70*/  FFMA R11, R41.reuse, R50, R11 ;  /* 0x00000032290b7223 */ /* 0x040fe2000000000b */
[C---:B------:R-:W-:Y:S01]  /*8e80*/  FFMA R15, R41.reuse, R52, R15 ;  /* 0x00000034290f7223 */ /* 0x040fe2000000000f */
[----:B------:R1:W-:Y:S01]  /*8e90*/  STSM.16.M88.4 [R97+0x6400], R104 ;  /* 0x0064006861007844 */ /* 0x0003e20000000200 */
[----:B------:R-:W-:Y:S01]  /*8ea0*/  FFMA R12, R41, R53, R12 ;  /* 0x00000035290c7223 */ /* 0x000fe2000000000c */
[C---:B------:R-:W-:Y:S01]  /*8eb0*/  FMUL R13, R38.reuse, R17 ;  /* 0x00000011260d7220 */ /* 0x040fe20000400000 */
[C---:B------:R-:W-:Y:S01]  /*8ec0*/  FMUL R14, R38.reuse, R18 ;  /* 0x00000012260e7220 */ /* 0x040fe20000400000 */
[----:B------:R-:W-:Y:S01]  /*8ed0*/  F2FP.F16.F32.PACK_AB R109, R15, R11 ;  /* 0x0000000b0f6d723e */ /* 0x000fe200000000ff */
[C---:B------:R-:W-:Y:S01]  /*8ee0*/  FMUL R19, R38.reuse, R19 ;  /* 0x0000001326137220 */ /* 0x040fe20000400000 */
[C---:B------:R-:W-:Y:S01]  /*8ef0*/  FFMA R13, R41.reuse, R54, R13 ;  /* 0x00000036290d7223 */ /* 0x040fe2000000000d */
[C---:B------:R-:W-:Y:S01]  /*8f00*/  FFMA R14, R41.reuse, R55, R14 ;  /* 0x00000037290e7223 */ /* 0x040fe2000000000e */
[----:B------:R-:W-:Y:S02]  /*8f10*/  HADD2.F32 R58, -RZ, R64.H1_H1 ;  /* 0x30000040ff3a7230 */ /* 0x000fe40000004100 */
[----:B------:R-:W-:Y:S01]  /*8f20*/  FFMA R19, R41, R56, R19 ;  /* 0x0000003829137223 */ /* 0x000fe20000000013 */
[C---:B------:R-:W-:Y:S01]  /*8f30*/  FMUL R16, R38.reuse, R20 ;  /* 0x0000001426107220 */ /* 0x040fe20000400000 */
[----:B------:R-:W-:Y:S01]  /*8f40*/  F2FP.F16.F32.PACK_AB R110, R13, R12 ;  /* 0x0000000c0d6e723e */ /* 0x000fe200000000ff */
[--C-:B------:R-:W-:Y:S02]  /*8f50*/  HADD2.F32 R59, -RZ, R65.reuse.H0_H0 ;  /* 0x20000041ff3b7230 */ /* 0x100fe40000004100 */
[C---:B------:R-:W-:Y:S01]  /*8f60*/  FMUL R17, R38.reuse, R21 ;  /* 0x0000001526117220 */ /* 0x040fe20000400000 */
[----:B------:R-:W-:Y:S01]  /*8f70*/  F2FP.F16.F32.PACK_AB R111, R19, R14 ;  /* 0x0000000e136f723e */ /* 0x000fe200000000ff */
[C---:B------:R-:W-:Y:S01]  /*8f80*/  FFMA R16, R41.reuse, R57, R16 ;  /* 0x0000003929107223 */ /* 0x040fe20000000010 */
[----:B------:R-:W-:Y:S02]  /*8f90*/  HADD2.F32 R60, -RZ, R65.H1_H1 ;  /* 0x30000041ff3c7230 */ /* 0x000fe40000004100 */
[----:B------:R-:W-:Y:S01]  /*8fa0*/  FFMA R17, R41, R58, R17 ;  /* 0x0000003a29117223 */ /* 0x000fe20000000011 */
[C---:B------:R-:W-:Y:S01]  /*8fb0*/  FMUL R18, R38.reuse, R22 ;  /* 0x0000001626127220 */ /* 0x040fe20000400000 */
[----:B------:R1:W-:Y:S01]  /*8fc0*/  STSM.16.M88.4 [R96+0x6400], R108 ;  /* 0x0064006c60007844 */ /* 0x0003e20000000200 */
[--C-:B------:R-:W-:Y:S02]  /*8fd0*/  HADD2.F32 R61, -RZ, R66.reuse.H0_H0 ;  /* 0x20000042ff3d7230 */ /* 0x100fe40000004100 */
[C---:B------:R-:W-:Y:S01]  /*8fe0*/  FMUL R23, R38.reuse, R23 ;  /* 0x0000001726177220 */ /* 0x040fe20000400000 */
[----:B------:R-:W-:Y:S01]  /*8ff0*/  F2FP.F16.F32.PACK_AB R112, R17, R16 ;  /* 0x000000101170723e */ /* 0x000fe200000000ff */
[C---:B------:R-:W-:Y:S01]  /*9000*/  FFMA R18, R41.reuse, R59, R18 ;  /* 0x0000003b29127223 */ /* 0x040fe20000000012 */
[----:B------:R-:W-:Y:S02]  /*9010*/  HADD2.F32 R62, -RZ, R66.H1_H1 ;  /* 0x30000042ff3e7230 */ /* 0x000fe40000004100 */
[----:B------:R-:W-:Y:S01]  /*9020*/  FFMA R23, R41, R60, R23 ;  /* 0x0000003c29177223 */ /* 0x000fe20000000017 */
[C---:B------:R-:W-:Y:S01]  /*9030*/  FMUL R20, R38.reuse, R24 ;  /* 0x0000001826147220 */ /* 0x040fe20000400000 */
[--C-:B------:R-:W-:Y:S02]  /*9040*/  HADD2.F32 R63, -RZ, R67.reuse.H0_H0 ;  /* 0x20000043ff3f7230 */ /* 0x100fe40000004100 */
[C---:B------:R-:W-:Y:S01]  /*9050*/  FMUL R21, R38.reuse, R25 ;  /* 0x0000001926157220 */ /* 0x040fe20000400000 */
[----:B------:R-:W-:Y:S01]  /*9060*/  HADD2.F32 R64, -RZ, R67.H1_H1 ;  /* 0x30000043ff407230 */ /* 0x000fe20000004100 */
[----:B------:R-:W-:Y:S01]  /*9070*/  F2FP.F16.F32.PACK_AB R113, R23, R18 ;  /* 0x000000121771723e */ /* 0x000fe200000000ff */
[C---:B------:R-:W-:Y:S01]  /*9080*/  FFMA R20, R41.reuse, R61, R20 ;  /* 0x0000003d29147223 */ /* 0x040fe20000000014 */
        /* <DEDUP_REMOVED lines=8> */
[C---:B------:R-:W-:Y:S01]  /*9110*/  FFMA R22, R41.reuse, R63, R22 ;  /* 0x0000003f29167223 */ /* 0x040fe20000000016 */
[----:B------:R-:W-:Y:S02]  /*9120*/  HADD2.F32 R68, -RZ, R73.H1_H1 ;  /* 0x30000049ff447230 */ /* 0x000fe40000004100 */
[C---:B------:R-:W-:Y:S01]  /*9130*/  FMUL R26, R38.reuse, R30 ;  /* 0x0000001e261a7220 */ /* 0x040fe20000400000 */
[C---:B------:R-:W-:Y:S01]  /*9140*/  FFMA R27, R41.reuse, R64, R27 ;  /* 0x00000040291b7223 */ /* 0x040fe2000000001b */
        /* <DEDUP_REMOVED lines=34> */
[----:B------:R-:W-:Y:S02]  /*9370*/  UIADD3 UR9, UPT, UPT, UR49, 0xc0, URZ ;  /* 0x000000c031097890 */ /* 0x000fe4000fffe0ff */
[----:B------:R-:W-:Y:S01]  /*9380*/  UIADD3 UR8, UPT, UPT, UR44, 0x6400, URZ ;  /* 0x000064002c087890 */ /* 0x000fe2000fffe0ff */
[----:B------:R-:W-:Y:S01]  /*9390*/  UMOV UR10, UR50 ;  /* 0x00000032000a7c82 */ /* 0x000fe20008000000 */
[----:B------:R-:W-:Y:S01]  /*93a0*/  UMOV UR11, UR36 ;  /* 0x00000024000b7c82 */ /* 0x000fe20008000000 */
[----:B--2---:R-:W-:Y:S04]  /*93b0*/  UIADD3 UR4, UP0, UPT, UR6, 0x680, URZ ;  /* 0x0000068006047890 */ /* 0x004fe8000ff1e0ff */
[----:B------:R-:W-:Y:S09]  /*93c0*/  UIADD3.X UR5, UPT, UPT, URZ, UR7, URZ, UP0, !UPT ;  /* 0x00000007ff057290 */ /* 0x000ff200087fe4ff */
[----:B------:R2:W-:Y:S01]  /*93d0*/  UTMASTG.3D [UR8], [UR4] ;  /* 0x00000008040073b5 */ /* 0x0005e20008010000 */
[----:B------:R0:W-:Y:S01]  /*93e0*/  UTMACMDFLUSH ;  /* 0x00000000000079b7 */ /* 0x0001e20000000000 */
[----:B--2---:R-:W-:Y:S04]  /*93f0*/  DEPBAR.LE SB0, 0x1 ;  /* 0x000080400000791a */ /* 0x004fe80000000000 */
.L_x_131:
[----:B------:R-:W-:Y:S05]  /*9400*/  BSYNC.RECONVERGENT B0 ;  /* 0x0000000000007941 */ /* 0x000fea0003800200 */
.L_x_130:
[----:B------:R-:W-:Y:S01]  /*9410*/  BAR.SYNC.DEFER_BLOCKING 0x1, 0x80 ;  /* 0x0042000000007b1d */ /* 0x000fe20000010000 */
[----:B------:R-:W-:Y:S01]  /*9420*/  UISETP.NE.AND UP0, UPT, UR47, -0x4, UPT ;  /* 0xfffffffc2f00788c */ /* 0x000fe2000bf05270 */
[----:B------:R-:W-:Y:S08]  /*9430*/  IADD3 R0, PT, PT, R36, 0x1, RZ ;  /* 0x0000000124007810 */ /* 0x000ff00007ffe0ff */
[----:B------:R-:W-:Y:S05]  /*9440*/  BRA.U !UP0, `(.L_x_132) ;  /* 0x0000000108247547 */ /* 0x000fea000b800000 */
[----:B------:R-:W-:Y:S01]  /*9450*/  ISETP.NE.AND P0, PT, R95, RZ, PT ;  /* 0x000000ff5f00720c */ /* 0x000fe20003f05270 */
[----:B------:R-:W-:Y:S01]  /*9460*/  IMAD.U32 R2, RZ, RZ, UR46 ;  /* 0x0000002eff027e24 */ /* 0x000fe2000f8e00ff */
[----:B------:R-:W-:Y:S04]  /*9470*/  UIADD3 UR4, UPT, UPT, UR46, 0x1, URZ ;  /* 0x000000012e047890 */ /* 0x000fe8000fffe0ff */
[----:B------:R-:W-:Y:S04]  /*9480*/  UISETP.NE.AND UP0, UPT, UR4, 0x4, UPT ;  /* 0x000000040400788c */ /* 0x000fe8000bf05270 */
[----:B------:R-:W-:Y:S03]  /*9490*/  USEL UR46, UR4, URZ, UP0 ;  /* 0x000000ff042e7287 */ /* 0x000fe60008000000 */
[----:B------:R-:W-:Y:S05]  /*94a0*/  @P0 LEA R2, R2, UR44, 0x3 ;  /* 0x0000002c02020c11 */ /* 0x000fea000f8e18ff */
[----:B------:R-:W-:Y:S05]  /*94b0*/  @P0 VIADD R2, R2, 0x60 ;  /* 0x0000006002020836 */ /* 0x000fea0000000000 */
[----:B------:R-:W-:Y:S04]  /*94c0*/  @P0 PRMT R2, R101, 0x654, R2 ;  /* 0x0000065465020816 */ /* 0x000fe80000000002 */
[----:B------:R2:W-:Y:S03]  /*94d0*/  @P0 SYNCS.ARRIVE.TRANS64.RED.A1T0 RZ, [R2+URZ], RZ ;  /* 0x000000ff02ff09a7 */ /* 0x0005e600081004ff */
.L_x_132:
[----:B------:R-:W-:Y:S01]  /*94e0*/  R2UR UR5, R83 ;  /* 0x00000000530572ca */ /* 0x000fe200000e0000 */
[----:B------:R-:W-:Y:S01]  /*94f0*/  UISETP.NE.AND UP0, UPT, UR61, URZ, UPT ;  /* 0x000000ff3d00728c */ /* 0x000fe2000bf05270 */
[----:B------:R-:W-:Y:S01]  /*9500*/  R2UR UR4, R84 ;  /* 0x00000000540472ca */ /* 0x000fe200000e0000 */
[----:B------:R-:W-:Y:S01]  /*9510*/  UIADD3 UR47, UPT, UPT, UR47, 0x4, URZ ;  /* 0x000000042f2f7890 */ /* 0x000fe2000fffe0ff */
[----:B------:R-:W-:Y:S01]  /*9520*/  ISETP.NE.AND P0, PT, R88, 0x2, PT ;  /* 0x000000025800780c */ /* 0x000fe20003f05270 */
[----:B------:R-:W-:Y:S01]  /*9530*/  UMOV UR36, UR60 ;  /* 0x0000003c00247c82 */ /* 0x000fe20008000000 */
[----:B------:R-:W-:Y:S02]  /*9540*/  ISETP.NE.AND P1, PT, R0, 0x4, PT ;  /* 0x000000040000780c */ /* 0x000fe40003f25270 */
[----:B--2---:R-:W-:Y:S02]  /*9550*/  SEL R2, RZ, 0x1, P0 ;  /* 0x00000001ff027807 */ /* 0x004fe40000000000 */
[----:B------:R-:W-:Y:S02]  /*9560*/  SEL R3, RZ, 0x1, P1 ;  /* 0x00000001ff037807 */ /* 0x000fe40000800000 */
[----:B------:R-:W-:Y:S01]  /*9570*/  LOP3.LUT R89, R89, R2, RZ, 0x3c, !PT ;  /* 0x0000000259597212 */ /* 0x000fe200078e3cff */
[----:B------:R-:W-:Y:S01]  /*9580*/  UIADD3 UR20, UPT, UPT, UR37, UR5, URZ ;  /* 0x0000000525147290 */ /* 0x000fe2000fffe0ff */
[----:B------:R-:W-:Y:S01]  /*9590*/  LOP3.LUT R90, R90, R3, RZ, 0x3c, !PT ;  /* 0x000000035a5a7212 */ /* 0x000fe200078e3cff */
[----:B------:R-:W-:Y:S01]  /*95a0*/  UIADD3 UR16, UPT, UPT, UR38, UR4, URZ ;  /* 0x0000000426107290 */ /* 0x000fe2000fffe0ff */
[----:B------:R-:W-:Y:S02]  /*95b0*/  SEL R88, R88, RZ, P0 ;  /* 0x000000ff58587207 */ /* 0x000fe40000000000 */
[----:B------:R-:W-:Y:S01]  /*95c0*/  SEL R36, R0, RZ, P1 ;  /* 0x000000ff00247207 */ /* 0x000fe20000800000 */
[----:B------:R-:W-:Y:S08]  /*95d0*/  BRA.U UP0, `(.L_x_133) ;  /* 0xffffffbd009c7547 */ /* 0x000ff0000b83ffff */
[----:B------:R-:W-:-:S13]  /*95e0*/  R2UR UR4, R85 ;  /* 0x00000000550472ca */ /* 0x000fda00000e0000 */
[----:B------:R-:W-:-:S09]  /*95f0*/  UISETP.NE.AND UP0, UPT, UR4, URZ, UPT ;  /* 0x000000ff0400728c */ /* 0x000fd2000bf05270 */
[----:B------:R-:W-:Y:S05]  /*9600*/  BRA.U !UP0, `(.L_x_134) ;  /* 0x0000000108487547 */ /* 0x000fea000b800000 */
[----:B------:R-:W2:Y:S02]  /*9610*/  LDCU.64 UR4, c[0x0][0x890] ;  /* 0x00011200ff0477ac */ /* 0x000ea40008000a00 */
[----:B--2---:R-:W-:-:S04]  /*9620*/  UISETP.NE.U32.AND UP0, UPT, UR4, URZ, UPT ;  /* 0x000000ff0400728c */ /* 0x004fc8000bf05070 */
[----:B------:R-:W-:-:S09]  /*9630*/  UISETP.NE.AND.EX UP0, UPT, UR5, URZ, UPT, UP0 ;  /* 0x000000ff0500728c */ /* 0x000fd2000bf05300 */
[----:B------:R-:W-:Y:S05]  /*9640*/  BRA.U UP0, `(.L_x_135) ;  /* 0x00000001000c7547 */ /* 0x000fea000b800000 */
[----:B------:R-:W-:-:S13]  /*9650*/  FSETP.NEU.AND P0, PT, R41, RZ, PT ;  /* 0x000000ff2900720b */ /* 0x000fda0003f0d000 */
[----:B------:R-:W-:Y:S05]  /*9660*/  @!P0 EXIT ;  /* 0x000000000000894d */ /* 0x000fea0003800000 */
[----:B------:R-:W-:Y:S05]  /*9670*/  BRA `(.L_x_134) ;  /* 0x00000000002c7947 */ /* 0x000fea0003800000 */
.L_x_135:
[----:B------:R-:W-:Y:S01]  /*9680*/  ISETP.NE.AND P0, PT, R87, RZ, PT ;  /* 0x000000ff5700720c */ /* 0x000fe20003f05270 */
[----:B------:R-:W-:-:S12]  /*9690*/  BSSY.RECONVERGENT B0, `(.L_x_134) ;  /* 0x0000009000007945 */ /* 0x000fd80003800200 */
[----:B------:R-:W-:Y:S05]  /*96a0*/  @P0 BRA `(.L_x_136) ;  /* 0x0000000000140947 */ /* 0x000fea0003800000 */
[----:B------:R-:W2:Y:S02]  /*96b0*/  LDCU.64 UR4, c[0x0][0x888] ;  /* 0x00011100ff0477ac */ /* 0x000ea40008000a00 */
[----:B--2---:R-:W-:-:S04]  /*96c0*/  ISETP.NE.U32.AND P0, PT, RZ, UR4, PT ;  /* 0x00000004ff007c0c */ /* 0x004fc8000bf05070 */
[----:B------:R-:W-:-:S13]  /*96d0*/  ISETP.NE.AND.EX P0, PT, RZ, UR5, PT, P0 ;  /* 0x00000005ff007c0c */ /* 0x000fda000bf05300 */
[----:B------:R-:W-:Y:S05]  /*96e0*/  @!P0 EXIT ;  /* 0x000000000000894d */ /* 0x000fea0003800000 */
[----:B------:R-:W-:Y:S05]  /*96f0*/  BRA `(.L_x_137) ;  /* 0x0000000000087947 */ /* 0x000fea0003800000 */
.L_x_136:
[----:B------:R-:W-:-:S13]  /*9700*/  FSETP.NEU.AND P0, PT, R41, RZ, PT ;  /* 0x000000ff2900720b */ /* 0x000fda0003f0d000 */
[----:B------:R-:W-:Y:S05]  /*9710*/  @!P0 EXIT ;  /* 0x000000000000894d */ /* 0x000fea0003800000 */
.L_x_137:
[----:B------:R-:W-:Y:S05]  /*9720*/  BSYNC.RECONVERGENT B0 ;  /* 0x0000000000007941 */ /* 0x000fea0003800200 */
.L_x_134:
[----:B------:R-:W2:Y:S01]  /*9730*/  S2UR UR5, SR_CgaCtaId ;  /* 0x00000000000579c3 */ /* 0x000ea20000008800 */
[----:B------:R-:W-:Y:S01]  /*9740*/  ULEA UR4, UR46, UR44, 0x3 ;  /* 0x0000002c2e047291 */ /* 0x000fe2000f8e18ff */
[----:B------:R-:W-:-:S04]  /*9750*/  DEPBAR.LE SB0, 0x0 ;  /* 0x000080000000791a */ /* 0x000fc80000000000 */
[----:B------:R-:W-:-:S04]  /*9760*/  UIADD3 UR4, UPT, UPT, UR4, 0x60, URZ ;  /* 0x0000006004047890 */ /* 0x000fc8000fffe0ff */
[----:B--2---:R-:W-:-:S09]  /*9770*/  UPRMT UR4, UR5, 0x654, UR4 ;  /* 0x0000065405047896 */ /* 0x004fd20008000004 */
[----:B------:R-:W-:Y:S01]  /*9780*/  SYNCS.ARRIVE.TRANS64.RED.A1T0 RZ, [UR4], RZ ;  /* 0x000000ffffff79a7 */ /* 0x000fe20008100404 */
[----:B------:R-:W-:Y:S05]  /*9790*/  EXIT ;  /* 0x000000000000794d */ /* 0x000fea0003800000 */
.L_x_24:
[----:B-1----:R1:W3:Y:S02]  /*97a0*/  SYNCS.PHASECHK.TRANS64.TRYWAIT P0, [R0+URZ+0x100], R3 ;  /* 0x00010003000075a7 */ /* 0x0022e400080011ff */
[----:B---3--:R-:W-:Y:S05]  /*97b0*/  @!P0 NANOSLEEP.SYNCS 0x989680 ;  /* 0x009896800000895d */ /* 0x008fea0003900000 */
[----:B------:R-:W3:Y:S02]  /*97c0*/  @!P0 SYNCS.PHASECHK.TRANS64 P0, [R0+URZ+0x100], R3 ;  /* 0x00010003000085a7 */ /* 0x000ee400080010ff */
[----:B---3--:R-:W-:Y:S05]  /*97d0*/  @!P0 BRA `(.L_x_24) ;  /* 0xfffffffc00f08947 */ /* 0x008fea000383ffff */
[----:B------:R-:W-:Y:S05]  /*97e0*/  BRA `(.L_x_138) ;  /* 0xffffff80009c7947 */ /* 0x000fea000383ffff */
.L_x_27:
[----:B-1----:R-:W-:-:S07]  /*97f0*/  MOV R0, UR33 ;  /* 0x0000002100007c02 */ /* 0x002fce0008000f00 */
.L_x_139:
[----:B-1----:R1:W3:Y:S02]  /*9800*/  SYNCS.PHASECHK.TRANS64.TRYWAIT P0, [R0+URZ+0x20], R3 ;  /* 0x00002003000075a7 */ /* 0x0022e400080011ff */
[----:B---3--:R-:W-:Y:S05]  /*9810*/  @!P0 NANOSLEEP.SYNCS 0x989680 ;  /* 0x009896800000895d */ /* 0x008fea0003900000 */
[----:B------:R-:W3:Y:S02]  /*9820*/  @!P0 SYNCS.PHASECHK.TRANS64 P0, [R0+URZ+0x20], R3 ;  /* 0x00002003000085a7 */ /* 0x000ee400080010ff */
[----:B---3--:R-:W-:Y:S05]  /*9830*/  @!P0 BRA `(.L_x_139) ;  /* 0xfffffffc00f08947 */ /* 0x008fea000383ffff */
[----:B------:R-:W-:Y:S05]  /*9840*/  BRA `(.L_x_26) ;  /* 0xffffff8000e07947 */ /* 0x000fea000383ffff */
.L_x_34:
[----:B-1----:R-:W-:-:S07]  /*9850*/  MOV R0, UR17 ;  /* 0x0000001100007c02 */ /* 0x002fce0008000f00 */
.L_x_140:
[----:B-1----:R1:W3:Y:S02]  /*9860*/  SYNCS.PHASECHK.TRANS64.TRYWAIT P0, [R0+URZ+0x20], R3 ;  /* 0x00002003000075a7 */ /* 0x0022e400080011ff */
[----:B---3--:R-:W-:Y:S05]  /*9870*/  @!P0 NANOSLEEP.SYNCS 0x989680 ;  /* 0x009896800000895d */ /* 0x008fea0003900000 */
[----:B------:R-:W3:Y:S02]  /*9880*/  @!P0 SYNCS.PHASECHK.TRANS64 P0, [R0+URZ+0x20], R3 ;  /* 0x00002003000085a7 */ /* 0x000ee400080010ff */
[----:B---3--:R-:W-:Y:S05]  /*9890*/  @!P0 BRA `(.L_x_140) ;  /* 0xfffffffc00f08947 */ /* 0x008fea000383ffff */
[----:B------:R-:W-:Y:S05]  /*98a0*/  BRA `(.L_x_33) ;  /* 0xffffff8400a87947 */ /* 0x000fea000383ffff */
.L_x_39:
[----:B-1----:R1:W3:Y:S02]  /*98b0*/  SYNCS.PHASECHK.TRANS64.TRYWAIT P0, [R3+URZ+0x90], R0 ;  /* 0x00009000030075a7 */ /* 0x0022e400080011ff */
[----:B---3--:R-:W-:Y:S05]  /*98c0*/  @!P0 NANOSLEEP.SYNCS 0x989680 ;  /* 0x009896800000895d */ /* 0x008fea0003900000 */
[----:B------:R-:W3:Y:S02]  /*98d0*/  @!P0 SYNCS.PHASECHK.TRANS64 P0, [R3+URZ+0x90], R0 ;  /* 0x00009000030085a7 */ /* 0x000ee400080010ff */
[----:B---3--:R-:W-:Y:S05]  /*98e0*/  @!P0 BRA `(.L_x_39) ;  /* 0xfffffffc00f08947 */ /* 0x008fea000383ffff */
[----:B------:R-:W-:Y:S05]  /*98f0*/  BRA `(.L_x_141) ;  /* 0xffffff8800487947 */ /* 0x000fea000383ffff */
.L_x_43:
[----:B-1----:R-:W-:-:S07]  /*9900*/  MOV R0, UR4 ;  /* 0x0000000400007c02 */ /* 0x002fce0008000f00 */
.L_x_142:
[----:B-1----:R1:W3:Y:S02]  /*9910*/  SYNCS.PHASECHK.TRANS64.TRYWAIT P0, [R0+URZ], R3 ;  /* 0x00000003000075a7 */ /* 0x0022e400080011ff */
[----:B---3--:R-:W-:Y:S05]  /*9920*/  @!P0 NANOSLEEP.SYNCS 0x989680 ;  /* 0x009896800000895d */ /* 0x008fea0003900000 */
[----:B------:R-:W3:Y:S02]  /*9930*/  @!P0 SYNCS.PHASECHK.TRANS64 P0, [R0+URZ], R3 ;  /* 0x00000003000085a7 */ /* 0x000ee400080010ff */
[----:B---3--:R-:W-:Y:S05]  /*9940*/  @!P0 BRA `(.L_x_142) ;  /* 0xfffffffc00f08947 */ /* 0x008fea000383ffff */
[----:B------:R-:W-:Y:S05]  /*9950*/  BRA `(.L_x_143) ;  /* 0xffffff8c00f47947 */ /* 0x000fea000383ffff */
.L_x_44:
[----:B------:R-:W-:-:S07]  /*9960*/  MOV R0, UR5 ;  /* 0x0000000500007c02 */ /* 0x000fce0008000f00 */
.L_x_144:
[----:B-1----:R1:W3:Y:S02]  /*9970*/  SYNCS.PHASECHK.TRANS64.TRYWAIT P0, [R0+URZ], R3 ;  /* 0x00000003000075a7 */ /* 0x0022e400080011ff */
[----:B---3--:R-:W-:Y:S05]  /*9980*/  @!P0 NANOSLEEP.SYNCS 0x989680 ;  /* 0x009896800000895d */ /* 0x008fea0003900000 */
[----:B------:R-:W3:Y:S02]  /*9990*/  @!P0 SYNCS.PHASECHK.TRANS64 P0, [R0+URZ], R3 ;  /* 0x00000003000085a7 */ /* 0x000ee400080010ff */
[----:B---3--:R-:W-:Y:S05]  /*99a0*/  @!P0 BRA `(.L_x_144) ;  /* 0xfffffffc00f08947 */ /* 0x008fea000383ffff */
[----:B------:R-:W-:Y:S05]  /*99b0*/  BRA `(.L_x_145) ;  /* 0xffffff9000007947 */ /* 0x000fea000383ffff */
.L_x_45:
[----:B------:R-:W-:-:S07]  /*99c0*/  MOV R0, UR5 ;  /* 0x0000000500007c02 */ /* 0x000fce0008000f00 */
.L_x_146:
[----:B-1----:R1:W3:Y:S02]  /*99d0*/  SYNCS.PHASECHK.TRANS64.TRYWAIT P0, [R0+URZ], R3 ;  /* 0x00000003000075a7 */ /* 0x0022e400080011ff */
[----:B---3--:R-:W-:Y:S05]  /*99e0*/  @!P0 NANOSLEEP.SYNCS 0x989680 ;  /* 0x009896800000895d */ /* 0x008fea0003900000 */
[----:B------:R-:W3:Y:S02]  /*99f0*/  @!P0 SYNCS.PHASECHK.TRANS64 P0, [R0+URZ], R3 ;  /* 0x00000003000085a7 */ /* 0x000ee400080010ff */
[----:B---3--:R-:W-:Y:S05]  /*9a00*/  @!P0 BRA `(.L_x_146) ;  /* 0xfffffffc00f08947 */ /* 0x008fea000383ffff */
[----:B------:R-:W-:Y:S05]  /*9a10*/  BRA `(.L_x_147) ;  /* 0xffffff90000c7947 */ /* 0x000fea000383ffff */
.L_x_48:
[----:B--2---:R2:W3:Y:S02]  /*9a20*/  SYNCS.PHASECHK.TRANS64.TRYWAIT P0, [R2+URZ+0xf0], R5 ;  /* 0x0000f005020075a7 */ /* 0x0044e400080011ff */
[----:B---3--:R-:W-:Y:S05]  /*9a30*/  @!P0 NANOSLEEP.SYNCS 0x989680 ;  /* 0x009896800000895d */ /* 0x008fea0003900000 */
[----:B------:R-:W3:Y:S02]  /*9a40*/  @!P0 SYNCS.PHASECHK.TRANS64 P0, [R2+URZ+0xf0], R5 ;  /* 0x0000f005020085a7 */ /* 0x000ee400080010ff */
[----:B---3--:R-:W-:Y:S05]  /*9a50*/  @!P0 BRA `(.L_x_48) ;  /* 0xfffffffc00f08947 */ /* 0x008fea000383ffff */
[----:B------:R-:W-:Y:S05]  /*9a60*/  BRA `(.L_x_148) ;  /* 0xffffff9000707947 */ /* 0x000fea000383ffff */
.L_x_49:
[----:B------:R-:W-:-:S07]  /*9a70*/  MOV R2, UR4 ;  /* 0x0000000400027c02 */ /* 0x000fce0008000f00 */
.L_x_149:
[----:B--2---:R2:W3:Y:S02]  /*9a80*/  SYNCS.PHASECHK.TRANS64.TRYWAIT P0, [R2+URZ+0xa0], R5 ;  /* 0x0000a005020075a7 */ /* 0x0044e400080011ff */
[----:B---3--:R-:W-:Y:S05]  /*9a90*/  @!P0 NANOSLEEP.SYNCS 0x989680 ;  /* 0x009896800000895d */ /* 0x008fea0003900000 */
[----:B------:R-:W3:Y:S02]  /*9aa0*/  @!P0 SYNCS.PHASECHK.TRANS64 P0, [R2+URZ+0xa0], R5 ;  /* 0x0000a005020085a7 */ /* 0x000ee400080010ff */
[----:B---3--:R-:W-:Y:S05]  /*9ab0*/  @!P0 BRA `(.L_x_149) ;  /* 0xfffffffc00f08947 */ /* 0x008fea000383ffff */
[----:B------:R-:W-:Y:S05]  /*9ac0*/  BRA `(.L_x_150) ;  /* 0xffffff9000807947 */ /* 0x000fea000383ffff */
.L_x_50:
[----:B--2---:R2:W3:Y:S02]  /*9ad0*/  SYNCS.PHASECHK.TRANS64.TRYWAIT P1, [R2+URZ+0x90], R5 ;  /* 0x00009005020075a7 */ /* 0x0044e400080211ff */
[----:B---3--:R-:W-:Y:S05]  /*9ae0*/  @!P1 NANOSLEEP.SYNCS 0x989680 ;  /* 0x009896800000995d */ /* 0x008fea0003900000 */
[----:B------:R-:W3:Y:S02]  /*9af0*/  @!P1 SYNCS.PHASECHK.TRANS64 P1, [R2+URZ+0x90], R5 ;  /* 0x00009005020095a7 */ /* 0x000ee400080210ff */
[----:B---3--:R-:W-:Y:S05]  /*9b00*/  @!P1 BRA `(.L_x_50) ;  /* 0xfffffffc00f09947 */ /* 0x008fea000383ffff */
[----:B------:R-:W-:Y:S05]  /*9b10*/  BRA `(.L_x_151) ;  /* 0xffffff9000b07947 */ /* 0x000fea000383ffff */
.L_x_53:
[----:B------:R-:W-:-:S07]  /*9b20*/  MOV R0, UR4 ;  /* 0x0000000400007c02 */ /* 0x000fce0008000f00 */
.L_x_152:
[----:B--2---:R2:W3:Y:S02]  /*9b30*/  SYNCS.PHASECHK.TRANS64.TRYWAIT P0, [R0+URZ+0xa0], R3 ;  /* 0x0000a003000075a7 */ /* 0x0044e400080011ff */
[----:B---3--:R-:W-:Y:S05]  /*9b40*/  @!P0 NANOSLEEP.SYNCS 0x989680 ;  /* 0x009896800000895d */ /* 0x008fea0003900000 */
[----:B------:R-:W3:Y:S02]  /*9b50*/  @!P0 SYNCS.PHASECHK.TRANS64 P0, [R0+URZ+0xa0], R3 ;  /* 0x0000a003000085a7 */ /* 0x000ee400080010ff */
[----:B---3--:R-:W-:Y:S05]  /*9b60*/  @!P0 BRA `(.L_x_152) ;  /* 0xfffffffc00f08947 */ /* 0x008fea000383ffff */
[----:B------:R-:W-:Y:S05]  /*9b70*/  BRA `(.L_x_52) ;  /* 0xffffff9400047947 */ /* 0x000fea000383ffff */
.L_x_60:
[----:B-1----:R1:W2:Y:S02]  /*9b80*/  SYNCS.PHASECHK.TRANS64.TRYWAIT P1, [R0+URZ+0x90], R5 ;  /* 0x00009005000075a7 */ /* 0x0022a400080211ff */
[----:B--2---:R-:W-:Y:S05]  /*9b90*/  @!P1 NANOSLEEP.SYNCS 0x989680 ;  /* 0x009896800000995d */ /* 0x004fea0003900000 */
[----:B------:R-:W2:Y:S02]  /*9ba0*/  @!P1 SYNCS.PHASECHK.TRANS64 P1, [R0+URZ+0x90], R5 ;  /* 0x00009005000095a7 */ /* 0x000ea400080210ff */
[----:B--2---:R-:W-:Y:S05]  /*9bb0*/  @!P1 BRA `(.L_x_60) ;  /* 0xfffffffc00f09947 */ /* 0x004fea000383ffff */
[----:B------:R-:W-:Y:S05]  /*9bc0*/  BRA `(.L_x_153) ;  /* 0xffffff98007c7947 */ /* 0x000fea000383ffff */
.L_x_61:
[----:B------:R-:W-:-:S07]  /*9bd0*/  MOV R3, UR31 ;  /* 0x0000001f00037c02 */ /* 0x000fce0008000f00 */
.L_x_154:
[----:B-1----:R1:W2:Y:S02]  /*9be0*/  SYNCS.PHASECHK.TRANS64.TRYWAIT P0, [R3+URZ+0xd0], R0 ;  /* 0x0000d000030075a7 */ /* 0x0022a400080011ff */
[----:B--2---:R-:W-:Y:S05]  /*9bf0*/  @!P0 NANOSLEEP.SYNCS 0x989680 ;  /* 0x009896800000895d */ /* 0x004fea0003900000 */
[----:B------:R-:W2:Y:S02]  /*9c00*/  @!P0 SYNCS.PHASECHK.TRANS64 P0, [R3+URZ+0xd0], R0 ;  /* 0x0000d000030085a7 */ /* 0x000ea400080010ff */
[----:B--2---:R-:W-:Y:S05]  /*9c10*/  @!P0 BRA `(.L_x_154) ;  /* 0xfffffffc00f08947 */ /* 0x004fea000383ffff */
[----:B------:R-:W-:Y:S05]  /*9c20*/  BRA `(.L_x_155) ;  /* 0xffffff9800cc7947 */ /* 0x000fea000383ffff */
.L_x_64:
[----:B------:R-:W-:Y:S07]  /*9c30*/  MOV R0, UR5 ;  /* 0x0000000500007c02 */ /* 0x000fee0008000f00 */
.L_x_156:
[----:B-1----:R1:W2:Y:S02]  /*9c40*/  SYNCS.PHASECHK.TRANS64.TRYWAIT P0, [R0+URZ], R3 ;  /* 0x00000003000075a7 */ /* 0x0022a400080011ff */
[----:B--2---:R-:W-:Y:S05]  /*9c50*/  @!P0 NANOSLEEP.SYNCS 0x989680 ;  /* 0x009896800000895d */ /* 0x004fea0003900000 */
[----:B------:R-:W2:Y:S02]  /*9c60*/  @!P0 SYNCS.PHASECHK.TRANS64 P0, [R0+URZ], R3 ;  /* 0x00000003000085a7 */ /* 0x000ea400080010ff */
[----:B--2---:R-:W-:Y:S05]  /*9c70*/  @!P0 BRA `(.L_x_156) ;  /* 0xfffffffc00f08947 */ /* 0x004fea000383ffff */
[----:B------:R-:W-:Y:S05]  /*9c80*/  BRA `(.L_x_63) ;  /* 0xffffff9800e87947 */ /* 0x000fea000383ffff */
.L_x_67:
[----:B------:R-:W-:-:S07]  /*9c90*/  MOV R0, UR4 ;  /* 0x0000000400007c02 */ /* 0x000fce0008000f00 */
.L_x_157:
[----:B--2---:R2:W4:Y:S02]  /*9ca0*/  SYNCS.PHASECHK.TRANS64.TRYWAIT P0, [R0+URZ], R3 ;  /* 0x00000003000075a7 */ /* 0x00452400080011ff */
[----:B----4-:R-:W-:Y:S05]  /*9cb0*/  @!P0 NANOSLEEP.SYNCS 0x989680 ;  /* 0x009896800000895d */ /* 0x010fea0003900000 */
[----:B------:R-:W4:Y:S02]  /*9cc0*/  @!P0 SYNCS.PHASECHK.TRANS64 P0, [R0+URZ], R3 ;  /* 0x00000003000085a7 */ /* 0x000f2400080010ff */
[----:B----4-:R-:W-:Y:S05]  /*9cd0*/  @!P0 BRA `(.L_x_157) ;  /* 0xfffffffc00f08947 */ /* 0x010fea000383ffff */
[----:B------:R-:W-:Y:S05]  /*9ce0*/  BRA `(.L_x_158) ;  /* 0xffffff9c00c47947 */ /* 0x000fea000383ffff */
.L_x_68:
[----:B------:R-:W-:-:S07]  /*9cf0*/  MOV R0, UR5 ;  /* 0x0000000500007c02 */ /* 0x000fce0008000f00 */
.L_x_159:
[----:B-1----:R1:W2:Y:S02]  /*9d00*/  SYNCS.PHASECHK.TRANS64.TRYWAIT P0, [R0+URZ], R3 ;  /* 0x00000003000075a7 */ /* 0x0022a400080011ff */
[----:B--2---:R-:W-:Y:S05]  /*9d10*/  @!P0 NANOSLEEP.SYNCS 0x989680 ;  /* 0x009896800000895d */ /* 0x004fea0003900000 */
[----:B------:R-:W2:Y:S02]  /*9d20*/  @!P0 SYNCS.PHASECHK.TRANS64 P0, [R0+URZ], R3 ;  /* 0x00000003000085a7 */ /* 0x000ea400080010ff */
[----:B--2---:R-:W-:Y:S05]  /*9d30*/  @!P0 BRA `(.L_x_159) ;  /* 0xfffffffc00f08947 */ /* 0x004fea000383ffff */
[----:B------:R-:W-:Y:S05]  /*9d40*/  BRA `(.L_x_160) ;  /* 0xffffff9c00d07947 */ /* 0x000fea000383ffff */
.L_x_69:
[----:B------:R-:W-:-:S07]  /*9d50*/  MOV R0, UR5 ;  /* 0x0000000500007c02 */ /* 0x000fce0008000f00 */
.L_x_161:
[----:B-1----:R1:W2:Y:S02]  /*9d60*/  SYNCS.PHASECHK.TRANS64.TRYWAIT P0, [R0+URZ], R3 ;  /* 0x00000003000075a7 */ /* 0x0022a400080011ff */
[----:B--2---:R-:W-:Y:S05]  /*9d70*/  @!P0 NANOSLEEP.SYNCS 0x989680 ;  /* 0x009896800000895d */ /* 0x004fea0003900000 */
[----:B------:R-:W2:Y:S02]  /*9d80*/  @!P0 SYNCS.PHASECHK.TRANS64 P0, [R0+URZ], R3 ;  /* 0x00000003000085a7 */ /* 0x000ea400080010ff */
[----:B--2---:R-:W-:Y:S05]  /*9d90*/  @!P0 BRA `(.L_x_161) ;  /* 0xfffffffc00f08947 */ /* 0x004fea000383ffff */
[----:B------:R-:W-:Y:S05]  /*9da0*/  BRA `(.L_x_162) ;  /* 0xffffff9c00dc7947 */ /* 0x000fea000383ffff */
.L_x_70:
[----:B------:R-:W-:-:S07]  /*9db0*/  MOV R0, UR4 ;  /* 0x0000000400007c02 */ /* 0x000fce0008000f00 */
.L_x_163:
[----:B-1----:R1:W2:Y:S02]  /*9dc0*/  SYNCS.PHASECHK.TRANS64.TRYWAIT P0, [R0+URZ], R3 ;  /* 0x00000003000075a7 */ /* 0x0022a400080011ff */
[----:B--2---:R-:W-:Y:S05]  /*9dd0*/  @!P0 NANOSLEEP.SYNCS 0x989680 ;  /* 0x009896800000895d */ /* 0x004fea0003900000 */
[----:B------:R-:W2:Y:S02]  /*9de0*/  @!P0 SYNCS.PHASECHK.TRANS64 P0, [R0+URZ], R3 ;  /* 0x00000003000085a7 */ /* 0x000ea400080010ff */
[----:B--2---:R-:W-:Y:S05]  /*9df0*/  @!P0 BRA `(.L_x_163) ;  /* 0xfffffffc00f08947 */ /* 0x004fea000383ffff */
[----:B------:R-:W-:Y:S05]  /*9e00*/  BRA `(.L_x_164) ;  /* 0xffffff9c00e87947 */ /* 0x000fea000383ffff */
.L_x_75:
[----:B--2---:R2:W3:Y:S02]  /*9e10*/  SYNCS.PHASECHK.TRANS64.TRYWAIT P0, [R12+URZ+0x90], R9 ;  /* 0x000090090c0075a7 */ /* 0x0044e400080011ff */
[----:B---3--:R-:W-:Y:S05]  /*9e20*/  @!P0 NANOSLEEP.SYNCS 0x989680 ;  /* 0x009896800000895d */ /* 0x008fea0003900000 */
[----:B------:R-:W3:Y:S02]  /*9e30*/  @!P0 SYNCS.PHASECHK.TRANS64 P0, [R12+URZ+0x90], R9 ;  /* 0x000090090c0085a7 */ /* 0x000ee400080010ff */
[----:B---3--:R-:W-:Y:S05]  /*9e40*/  @!P0 BRA `(.L_x_75) ;  /* 0xfffffffc00f08947 */ /* 0x008fea000383ffff */
[----:B------:R-:W-:Y:S05]  /*9e50*/  BRA `(.L_x_165) ;  /* 0xffffffa400187947 */ /* 0x000fea000383ffff */
.L_x_78:
[----:B------:R-:W-:Y:S07]  /*9e60*/  MOV R0, UR21 ;  /* 0x0000001500007c02 */ /* 0x000fee0008000f00 */
.L_x_166:
[----:B--2---:R2:W3:Y:S02]  /*9e70*/  SYNCS.PHASECHK.TRANS64.TRYWAIT P2, [R0+URZ+0x88], R11 ;  /* 0x0000880b000075a7 */ /* 0x0044e400080411ff */
[----:B---3--:R-:W-:Y:S05]  /*9e80*/  @!P2 NANOSLEEP.SYNCS 0x989680 ;  /* 0x009896800000a95d */ /* 0x008fea0003900000 */
[----:B------:R-:W3:Y:S02]  /*9e90*/  @!P2 SYNCS.PHASECHK.TRANS64 P2, [R0+URZ+0x88], R11 ;  /* 0x0000880b0000a5a7 */ /* 0x000ee400080410ff */
[----:B---3--:R-:W-:Y:S05]  /*9ea0*/  @!P2 BRA `(.L_x_166) ;  /* 0xfffffffc00f0a947 */ /* 0x008fea000383ffff */
[----:B------:R-:W-:Y:S05]  /*9eb0*/  BRA `(.L_x_77) ;  /* 0xffffffa800807947 */ /* 0x000fea000383ffff */
.L_x_81:
[----:B--2---:R-:W-:Y:S07]  /*9ec0*/  MOV R0, UR21 ;  /* 0x0000001500007c02 */ /* 0x004fee0008000f00 */
.L_x_167:
[----:B--2---:R2:W3:Y:S02]  /*9ed0*/  SYNCS.PHASECHK.TRANS64.TRYWAIT P0, [R0+URZ+0x60], R9 ;  /* 0x00006009000075a7 */ /* 0x0044e400080011ff */
[----:B---3--:R-:W-:Y:S05]  /*9ee0*/  @!P0 NANOSLEEP.SYNCS 0x989680 ;  /* 0x009896800000895d */ /* 0x008fea0003900000 */
[----:B------:R-:W3:Y:S02]  /*9ef0*/  @!P0 SYNCS.PHASECHK.TRANS64 P0, [R0+URZ+0x60], R9 ;  /* 0x00006009000085a7 */ /* 0x000ee400080010ff */
[----:B---3--:R-:W-:Y:S05]  /*9f00*/  @!P0 BRA `(.L_x_167) ;  /* 0xfffffffc00f08947 */ /* 0x008fea000383ffff */
[----:B------:R-:W-:Y:S05]  /*9f10*/  BRA `(.L_x_168) ;  /* 0xffffffa800dc7947 */ /* 0x000fea000383ffff */
.L_x_82:
[----:B------:R-:W-:Y:S07]  /*9f20*/  MOV R0, UR21 ;  /* 0x0000001500007c02 */ /* 0x000fee0008000f00 */
.L_x_169:
[----:B--2---:R2:W3:Y:S02]  /*9f30*/  SYNCS.PHASECHK.TRANS64.TRYWAIT P0, [R0+URZ+0x68], R9 ;  /* 0x00006809000075a7 */ /* 0x0044e400080011ff */
[----:B---3--:R-:W-:Y:S05]  /*9f40*/  @!P0 NANOSLEEP.SYNCS 0x989680 ;  /* 0x009896800000895d */ /* 0x008fea0003900000 */
[----:B------:R-:W3:Y:S02]  /*9f50*/  @!P0 SYNCS.PHASECHK.TRANS64 P0, [R0+URZ+0x68], R9 ;  /* 0x00006809000085a7 */ /* 0x000ee400080010ff */
[----:B---3--:R-:W-:Y:S05]  /*9f60*/  @!P0 BRA `(.L_x_169) ;  /* 0xfffffffc00f08947 */ /* 0x008fea000383ffff */
[----:B------:R-:W-:Y:S05]  /*9f70*/  BRA `(.L_x_170) ;  /* 0xffffffac00147947 */ /* 0x000fea000383ffff */
.L_x_83:
[----:B------:R-:W-:Y:S07]  /*9f80*/  MOV R0, UR21 ;  /* 0x0000001500007c02 */ /* 0x000fee0008000f00 */
.L_x_171:
[----:B--2---:R2:W3:Y:S02]  /*9f90*/  SYNCS.PHASECHK.TRANS64.TRYWAIT P0, [R0+URZ+0x70], R9 ;  /* 0x00007009000075a7 */ /* 0x0044e400080011ff */
[----:B---3--:R-:W-:Y:S05]  /*9fa0*/  @!P0 NANOSLEEP.SYNCS 0x989680 ;  /* 0x009896800000895d */ /* 0x008fea0003900000 */
[----:B------:R-:W3:Y:S02]  /*9fb0*/  @!P0 SYNCS.PHASECHK.TRANS64 P0, [R0+URZ+0x70], R9 ;  /* 0x00007009000085a7 */ /* 0x000ee400080010ff */
[----:B---3--:R-:W-:Y:S05]  /*9fc0*/  @!P0 BRA `(.L_x_171) ;  /* 0xfffffffc00f08947 */ /* 0x008fea000383ffff */
[----:B------:R-:W-:Y:S05]  /*9fd0*/  BRA `(.L_x_172) ;  /* 0xffffffac00587947 */ /* 0x000fea000383ffff */
.L_x_84:
[----:B------:R-:W-:Y:S07]  /*9fe0*/  MOV R0, UR21 ;  /* 0x0000001500007c02 */ /* 0x000fee0008000f00 */
.L_x_173:
[----:B--2---:R2:W3:Y:S02]  /*9ff0*/  SYNCS.PHASECHK.TRANS64.TRYWAIT P0, [R0+URZ+0x78], R9 ;  /* 0x00007809000075a7 */ /* 0x0044e400080011ff */
[----:B---3--:R-:W-:Y:S05]  /*a000*/  @!P0 NANOSLEEP.SYNCS 0x989680 ;  /* 0x009896800000895d */ /* 0x008fea0003900000 */
[----:B------:R-:W3:Y:S02]  /*a010*/  @!P0 SYNCS.PHASECHK.TRANS64 P0, [R0+URZ+0x78], R9 ;  /* 0x00007809000085a7 */ /* 0x000ee400080010ff */
[----:B---3--:R-:W-:Y:S05]  /*a020*/  @!P0 BRA `(.L_x_173) ;  /* 0xfffffffc00f08947 */ /* 0x008fea000383ffff */
[----:B------:R-:W-:Y:S05]  /*a030*/  BRA `(.L_x_174) ;  /* 0xffffffac00987947 */ /* 0x000fea000383ffff */
.L_x_86:
[----:B------:R-:W-:-:S07]  /*a040*/  MOV R0, UR21 ;  /* 0x0000001500007c02 */ /* 0x000fce0008000f00 */
.L_x_175:
[----:B---3--:R3:W4:Y:S02]  /*a050*/  SYNCS.PHASECHK.TRANS64.TRYWAIT P0, [R0+URZ+0x60], R3 ;  /* 0x00006003000075a7 */ /* 0x00872400080011ff */
[----:B----4-:R-:W-:Y:S05]  /*a060*/  @!P0 NANOSLEEP.SYNCS 0x989680 ;  /* 0x009896800000895d */ /* 0x010fea0003900000 */
[----:B------:R-:W4:Y:S02]  /*a070*/  @!P0 SYNCS.PHASECHK.TRANS64 P0, [R0+URZ+0x60], R3 ;  /* 0x00006003000085a7 */ /* 0x000f2400080010ff */
[----:B----4-:R-:W-:Y:S05]  /*a080*/  @!P0 BRA `(.L_x_175) ;  /* 0xfffffffc00f08947 */ /* 0x010fea000383ffff */
[----:B------:R-:W-:Y:S05]  /*a090*/  BRA `(.L_x_176) ;  /* 0xffffffb000107947 */ /* 0x000fea000383ffff */
.L_x_87:
[----:B---3--:R-:W-:-:S07]  /*a0a0*/  MOV R0, UR21 ;  /* 0x0000001500007c02 */ /* 0x008fce0008000f00 */
.L_x_177:
[----:B---3--:R3:W4:Y:S02]  /*a0b0*/  SYNCS.PHASECHK.TRANS64.TRYWAIT P0, [R0+URZ+0x68], R3 ;  /* 0x00006803000075a7 */ /* 0x00872400080011ff */
[----:B----4-:R-:W-:Y:S05]  /*a0c0*/  @!P0 NANOSLEEP.SYNCS 0x989680 ;  /* 0x009896800000895d */ /* 0x010fea0003900000 */
[----:B------:R-:W4:Y:S02]  /*a0d0*/  @!P0 SYNCS.PHASECHK.TRANS64 P0, [R0+URZ+0x68], R3 ;  /* 0x00006803000085a7 */ /* 0x000f2400080010ff */
[----:B----4-:R-:W-:Y:S05]  /*a0e0*/  @!P0 BRA `(.L_x_177) ;  /* 0xfffffffc00f08947 */ /* 0x010fea000383ffff */
[----:B------:R-:W-:Y:S05]  /*a0f0*/  BRA `(.L_x_178) ;  /* 0xffffffb000007947 */ /* 0x000fea000383ffff */
.L_x_88:
[----:B---3--:R-:W-:-:S07]  /*a100*/  MOV R0, UR21 ;  /* 0x0000001500007c02 */ /* 0x008fce0008000f00 */
.L_x_179:
[----:B---3--:R3:W4:Y:S02]  /*a110*/  SYNCS.PHASECHK.TRANS64.TRYWAIT P0, [R0+URZ+0x70], R3 ;  /* 0x00007003000075a7 */ /* 0x00872400080011ff */
[----:B----4-:R-:W-:Y:S05]  /*a120*/  @!P0 NANOSLEEP.SYNCS 0x989680 ;  /* 0x009896800000895d */ /* 0x010fea0003900000 */
[----:B------:R-:W4:Y:S02]  /*a130*/  @!P0 SYNCS.PHASECHK.TRANS64 P0, [R0+URZ+0x70], R3 ;  /* 0x00007003000085a7 */ /* 0x000f2400080010ff */
[----:B----4-:R-:W-:Y:S05]  /*a140*/  @!P0 BRA `(.L_x_179) ;  /* 0xfffffffc00f08947 */ /* 0x010fea000383ffff */
[----:B------:R-:W-:Y:S05]  /*a150*/  BRA `(.L_x_180) ;  /* 0xffffffac00f07947 */ /* 0x000fea000383ffff */
.L_x_90:
[----:B-1----:R1:W2:Y:S02]  /*a160*/  SYNCS.PHASECHK.TRANS64.TRYWAIT P0, [R3+URZ+0x90], R0 ;  /* 0x00009000030075a7 */ /* 0x0022a400080011ff */
[----:B--2---:R-:W-:Y:S05]  /*a170*/  @!P0 NANOSLEEP.SYNCS 0x989680 ;  /* 0x009896800000895d */ /* 0x004fea0003900000 */
[----:B------:R-:W2:Y:S02]  /*a180*/  @!P0 SYNCS.PHASECHK.TRANS64 P0, [R3+URZ+0x90], R0 ;  /* 0x00009000030085a7 */ /* 0x000ea400080010ff */
[----:B--2---:R-:W-:Y:S05]  /*a190*/  @!P0 BRA `(.L_x_90) ;  /* 0xfffffffc00f08947 */ /* 0x004fea000383ffff */
[----:B------:R-:W-:Y:S05]  /*a1a0*/  BRA `(.L_x_181) ;  /* 0xffffffb000bc7947 */ /* 0x000fea000383ffff */
.L_x_101:
[----:B-1----:R-:W-:Y:S04]  /*a1b0*/  MOV R0, UR44 ;  /* 0x0000002c00007c02 */ /* 0x002fe80008000f00 */
[----:B------:R1:W2:Y:S03]  /*a1c0*/  SYNCS.PHASECHK.TRANS64.TRYWAIT P1, [R0+URZ+0x40], R5 ;  /* 0x00004005000075a7 */ /* 0x0002a600080211ff */
[----:B--2---:R-:W-:Y:S05]  /*a1d0*/  @!P1 NANOSLEEP.SYNCS 0x989680 ;  /* 0x009896800000995d */ /* 0x004fea0003900000 */
[----:B------:R-:W2:Y:S02]  /*a1e0*/  @!P1 SYNCS.PHASECHK.TRANS64 P1, [R0+URZ+0x40], R5 ;  /* 0x00004005000095a7 */ /* 0x000ea400080210ff */
[----:B--2---:R-:W-:Y:S05]  /*a1f0*/  @!P1 BRA `(.L_x_101) ;  /* 0xfffffffc00ec9947 */ /* 0x004fea000383ffff */
[----:B------:R-:W-:Y:S05]  /*a200*/  BRA `(.L_x_100) ;  /* 0xffffffc000507947 */ /* 0x000fea000383ffff */
.L_x_103:
[----:B-1----:R1:W4:Y:S02]  /*a210*/  SYNCS.PHASECHK.TRANS64.TRYWAIT P0, [R98+URZ+0xb0], R3 ;  /* 0x0000b003620075a7 */ /* 0x00232400080011ff */
[----:B----4-:R-:W-:Y:S05]  /*a220*/  @!P0 NANOSLEEP.SYNCS 0x989680 ;  /* 0x009896800000895d */ /* 0x010fea0003900000 */
[----:B------:R-:W4:Y:S02]  /*a230*/  @!P0 SYNCS.PHASECHK.TRANS64 P0, [R98+URZ+0xb0], R3 ;  /* 0x0000b003620085a7 */ /* 0x000f2400080010ff */
[----:B----4-:R-:W-:Y:S05]  /*a240*/  @!P0 BRA `(.L_x_103) ;  /* 0xfffffffc00f08947 */ /* 0x010fea000383ffff */
[----:B------:R-:W-:Y:S05]  /*a250*/  BRA `(.L_x_102) ;  /* 0xffffffc0007c7947 */ /* 0x000fea000383ffff */
.L_x_112:
[----:B--2---:R2:W3:Y:S02]  /*a260*/  SYNCS.PHASECHK.TRANS64.TRYWAIT P0, [R3+URZ+0x40], R0 ;  /* 0x00004000030075a7 */ /* 0x0044e400080011ff */
[----:B---3--:R-:W-:Y:S05]  /*a270*/  @!P0 NANOSLEEP.SYNCS 0x989680 ;  /* 0x009896800000895d */ /* 0x008fea0003900000 */
[----:B------:R-:W3:Y:S02]  /*a280*/  @!P0 SYNCS.PHASECHK.TRANS64 P0, [R3+URZ+0x40], R0 ;  /* 0x00004000030085a7 */ /* 0x000ee400080010ff */
[----:B---3--:R-:W-:Y:S05]  /*a290*/  @!P0 BRA `(.L_x_112) ;  /* 0xfffffffc00f08947 */ /* 0x008fea000383ffff */
[----:B------:R-:W-:Y:S05]  /*a2a0*/  BRA `(.L_x_111) ;  /* 0xffffffcc00607947 */ /* 0x000fea000383ffff */
.L_x_120:
[----:B-1----:R1:W3:Y:S02]  /*a2b0*/  SYNCS.PHASECHK.TRANS64.TRYWAIT P0, [R63+URZ+0x40], R4 ;  /* 0x000040043f0075a7 */ /* 0x0022e400080011ff */
[----:B---3--:R-:W-:Y:S05]  /*a2c0*/  @!P0 NANOSLEEP.SYNCS 0x989680 ;  /* 0x009896800000895d */ /* 0x008fea0003900000 */
[----:B------:R-:W3:Y:S02]  /*a2d0*/  @!P0 SYNCS.PHASECHK.TRANS64 P0, [R63+URZ+0x40], R4 ;  /* 0x000040043f0085a7 */ /* 0x000ee400080010ff */
[----:B---3--:R-:W-:Y:S05]  /*a2e0*/  @!P0 BRA `(.L_x_120) ;  /* 0xfffffffc00f08947 */ /* 0x008fea000383ffff */
[----:B------:R-:W-:Y:S05]  /*a2f0*/  BRA `(.L_x_119) ;  /* 0xffffffd800687947 */ /* 0x000fea000383ffff */
.L_x_128:
[----:B-1----:R1:W3:Y:S02]  /*a300*/  SYNCS.PHASECHK.TRANS64.TRYWAIT P0, [R108+URZ+0x40], R3 ;  /* 0x000040036c0075a7 */ /* 0x0022e400080011ff */
[----:B---3--:R-:W-:Y:S05]  /*a310*/  @!P0 NANOSLEEP.SYNCS 0x989680 ;  /* 0x009896800000895d */ /* 0x008fea0003900000 */
[----:B------:R-:W3:Y:S02]  /*a320*/  @!P0 SYNCS.PHASECHK.TRANS64 P0, [R108+URZ+0x40], R3 ;  /* 0x000040036c0085a7 */ /* 0x000ee400080010ff */
[----:B---3--:R-:W-:Y:S05]  /*a330*/  @!P0 BRA `(.L_x_128) ;  /* 0xfffffffc00f08947 */ /* 0x008fea000383ffff */
[----:B------:R-:W-:Y:S05]  /*a340*/  BRA `(.L_x_127) ;  /* 0xffffffe4006c7947 */ /* 0x000fea000383ffff */
        .weak           $__internal_0_$__cuda_sm10x_tcgen05_guardrail_trap_col_being_dealloced_not_returned_by_alloc
        .type           $__internal_0_$__cuda_sm10x_tcgen05_guardrail_trap_col_being_dealloced_not_returned_by_alloc,@function
        .size           $__internal_0_$__cuda_sm10x_tcgen05_guardrail_trap_col_being_dealloced_not_returned_by_alloc,($__internal_1_$__cuda_sm10x_tcgen05_guardrail_trap_phase_invalid_during_alloc - $__internal_0_$__cuda_sm10x_tcgen05_guardrail_trap_col_being_dealloced_not_returned_by_alloc)
$__internal_0_$__cuda_sm10x_tcgen05_guardrail_trap_col_being_dealloced_not_returned_by_alloc:
[----:B------:R-:W-:Y:S05]  /*a350*/  BPT.TRAP 0x1 ;  /* 0x000000040000795c */ /* 0x000fea0000300000 */
[----:B------:R-:W-:-:S04]  /*a360*/  HFMA2 R3, -RZ, RZ, 0, 0 ;  /* 0x00000000ff037431 */ /* 0x000fc800000001ff */
[----:B------:R-:W-:Y:S05]  /*a370*/  RET.REL.NODEC R2 `(_ZN7cutlass13device_kernelINS_4gemm6kernel13GemmUniversalIN4cute5tupleIJiiiiEEENS1_10collective13CollectiveMmaINS1_35MainloopSm100TmaUmmaWarpSpecializedILi4ELi2ELi4ENS5_IJNS4_1CILi2EEESB_NSA_ILi1EEEEEEEENS5_IJNSA_ILi64EEENSA_ILi256EEESF_EEENS_6half_tENS5_IJlSC_lEEESI_SJ_NS4_8TiledMMAINS4_8MMA_AtomIJNS4_20SM100_MMA_F16BF16_SSISI_SI_fLi64ELi256ELNS4_4UMMA5MajorE0ELSO_0ELNSN_7ScaleInE0ELSP_0EEEEEENS4_6LayoutINS5_IJSC_SC_SC_EEENS5_IJNSA_ILi0EEESU_SU_EEEEENS5_IJNS4_10UnderscoreESX_SX_EEEEENS4_23SM90_TMA_LOAD_MULTICASTENS4_14ComposedLayoutINS4_7SwizzleILi3ELi4ELi3EEENS4_18smem_ptr_flag_bitsILi16EEENSS_INS5_IJNSA_ILi8EEESF_EEENS5_IJSF_SC_EEEEEEEvNS4_8identityES10_S1A_vS1B_EENS_8epilogue10collective18CollectiveEpilogueINS1D_23Sm100TmaWarpSpecializedILi4ELi2ELi32ELb1ELb0EEEJSH_NS5_IJNSS_ISF_SC_EES1I_EEESI_SJ_SI_SJ_NS1D_6fusion15FusionCallbacksIS1H_NS1K_17LinearCombinationISI_fSI_fLNS_15FloatRoundStyleE2EEESH_S1J_JEEENS4_5SM1004TMEM4LOAD26SM100_TMEM_LOAD_16dp256b8xENS4_13SM90_TMA_LOADES1A_NS4_17SM75_U32x4_LDSM_NENS4_14SM90_TMA_STOREES1A_NS4_17SM90_U32x4_STSM_NENS4_39AutoVectorizingCopyWithAssumedAlignmentILi128EEEEEEvvEEEEvNT_6ParamsE) ;  /* 0xffffff5c02207950 */ /* 0x000fea0003c3ffff */
        .weak           $__internal_1_$__cuda_sm10x_tcgen05_guardrail_trap_phase_invalid_during_alloc
        .type           $__internal_1_$__cuda_sm10x_tcgen05_guardrail_trap_phase_invalid_during_alloc,@function
        .size           $__internal_1_$__cuda_sm10x_tcgen05_guardrail_trap_phase_invalid_during_alloc,($__internal_2_$__cuda_sm10x_tcgen05_guardrail_trap_unallocated_columns_being_dealloced - $__internal_1_$__cuda_sm10x_tcgen05_guardrail_trap_phase_invalid_during_alloc)
$__internal_1_$__cuda_sm10x_tcgen05_guardrail_trap_phase_invalid_during_alloc:
[----:B------:R-:W-:Y:S05]  /*a380*/  BPT.TRAP 0x1 ;  /* 0x000000040000795c */ /* 0x000fea0000300000 */
[----:B------:R-:W-:-:S04]  /*a390*/  MOV R5, 0x0 ;  /* 0x0000000000057802 */ /* 0x000fc80000000f00 */
[----:B------:R-:W-:Y:S05]  /*a3a0*/  RET.REL.NODEC R4 `(_ZN7cutlass13device_kernelINS_4gemm6kernel13GemmUniversalIN4cute5tupleIJiiiiEEENS1_10collective13CollectiveMmaINS1_35MainloopSm100TmaUmmaWarpSpecializedILi4ELi2ELi4ENS5_IJNS4_1CILi2EEESB_NSA_ILi1EEEEEEEENS5_IJNSA_ILi64EEENSA_ILi256EEESF_EEENS_6half_tENS5_IJlSC_lEEESI_SJ_NS4_8TiledMMAINS4_8MMA_AtomIJNS4_20SM100_MMA_F16BF16_SSISI_SI_fLi64ELi256ELNS4_4UMMA5MajorE0ELSO_0ELNSN_7ScaleInE0ELSP_0EEEEEENS4_6LayoutINS5_IJSC_SC_SC_EEENS5_IJNSA_ILi0EEESU_SU_EEEEENS5_IJNS4_10UnderscoreESX_SX_EEEEENS4_23SM90_TMA_LOAD_MULTICASTENS4_14ComposedLayoutINS4_7SwizzleILi3ELi4ELi3EEENS4_18smem_ptr_flag_bitsILi16EEENSS_INS5_IJNSA_ILi8EEESF_EEENS5_IJSF_SC_EEEEEEEvNS4_8identityES10_S1A_vS1B_EENS_8epilogue10collective18CollectiveEpilogueINS1D_23Sm100TmaWarpSpecializedILi4ELi2ELi32ELb1ELb0EEEJSH_NS5_IJNSS_ISF_SC_EES1I_EEESI_SJ_SI_SJ_NS1D_6fusion15FusionCallbacksIS1H_NS1K_17LinearCombinationISI_fSI_fLNS_15FloatRoundStyleE2EEESH_S1J_JEEENS4_5SM1004TMEM4LOAD26SM100_TMEM_LOAD_16dp256b8xENS4_13SM90_TMA_LOADES1A_NS4_17SM75_U32x4_LDSM_NENS4_14SM90_TMA_STOREES1A_NS4_17SM90_U32x4_STSM_NENS4_39AutoVectorizingCopyWithAssumedAlignmentILi128EEEEEEvvEEEEvNT_6ParamsE) ;  /* 0xffffff5c04147950 */ /* 0x000fea0003c3ffff */
        .weak           $__internal_2_$__cuda_sm10x_tcgen05_guardrail_trap_unallocated_columns_being_dealloced
        .type           $__internal_2_$__cuda_sm10x_tcgen05_guardrail_trap_unallocated_columns_being_dealloced,@function
        .size           $__internal_2_$__cuda_sm10x_tcgen05_guardrail_trap_unallocated_columns_being_dealloced,(.L_x_183 - $__internal_2_$__cuda_sm10x_tcgen05_guardrail_trap_unallocated_columns_being_dealloced)
$__internal_2_$__cuda_sm10x_tcgen05_guardrail_trap_unallocated_columns_being_dealloced:
[----:B------:R-:W-:Y:S05]  /*a3b0*/  BPT.TRAP 0x1 ;  /* 0x000000040000795c */ /* 0x000fea0000300000 */
[----:B------:R-:W-:-:S04]  /*a3c0*/  HFMA2 R3, -RZ, RZ, 0, 0 ;  /* 0x00000000ff037431 */ /* 0x000fc800000001ff */
[----:B------:R-:W-:Y:S05]  /*a3d0*/  RET.REL.NODEC R2 `(_ZN7cutlass13device_kernelINS_4gemm6kernel13GemmUniversalIN4cute5tupleIJiiiiEEENS1_10collective13CollectiveMmaINS1_35MainloopSm100TmaUmmaWarpSpecializedILi4ELi2ELi4ENS5_IJNS4_1CILi2EEESB_NSA_ILi1EEEEEEEENS5_IJNSA_ILi64EEENSA_ILi256EEESF_EEENS_6half_tENS5_IJlSC_lEEESI_SJ_NS4_8TiledMMAINS4_8MMA_AtomIJNS4_20SM100_MMA_F16BF16_SSISI_SI_fLi64ELi256ELNS4_4UMMA5MajorE0ELSO_0ELNSN_7ScaleInE0ELSP_0EEEEEENS4_6LayoutINS5_IJSC_SC_SC_EEENS5_IJNSA_ILi0EEESU_SU_EEEEENS5_IJNS4_10UnderscoreESX_SX_EEEEENS4_23SM90_TMA_LOAD_MULTICASTENS4_14ComposedLayoutINS4_7SwizzleILi3ELi4ELi3EEENS4_18smem_ptr_flag_bitsILi16EEENSS_INS5_IJNSA_ILi8EEESF_EEENS5_IJSF_SC_EEEEEEEvNS4_8identityES10_S1A_vS1B_EENS_8epilogue10collective18CollectiveEpilogueINS1D_23Sm100TmaWarpSpecializedILi4ELi2ELi32ELb1ELb0EEEJSH_NS5_IJNSS_ISF_SC_EES1I_EEESI_SJ_SI_SJ_NS1D_6fusion15FusionCallbacksIS1H_NS1K_17LinearCombinationISI_fSI_fLNS_15FloatRoundStyleE2EEESH_S1J_JEEENS4_5SM1004TMEM4LOAD26SM100_TMEM_LOAD_16dp256b8xENS4_13SM90_TMA_LOADES1A_NS4_17SM75_U32x4_LDSM_NENS4_14SM90_TMA_STOREES1A_NS4_17SM90_U32x4_STSM_NENS4_39AutoVectorizingCopyWithAssumedAlignmentILi128EEEEEEvvEEEEvNT_6ParamsE) ;  /* 0xffffff5c02087950 */ /* 0x000fea0003c3ffff */
.L_x_182:
[----:B------:R-:W-:-:S00]  /*a3e0*/  BRA `(.L_x_182) ;  /* 0xfffffffc00fc7947 */ /* 0x000fc0000383ffff */
[----:B------:R-:W-:-:S00]  /*a3f0*/  NOP ;  /* 0x0000000000007918 */ /* 0x000fc00000000000 */
        /* <DEDUP_REMOVED lines=8> */
.L_x_183:


//--------------------- .nv.global.init           --------------------------
	.section	.nv.global.init,"aw",@progbits
.nv.global.init:
	.type		$str$27,@object
	.size		$str$27,($str$28 - $str$27)
$str$27:
        /*0000*/ 	.byte	0x28, 0x61, 0x64, 0x64, 0x72, 0x65, 0x73, 0x73, 0x20, 0x26, 0x20, 0x6d, 0x61, 0x73, 0x6b, 0x29
        /*0010*/ 	.byte	0x20, 0x3d, 0x3d, 0x20, 0x30, 0x00
	.type		$str$28,@object
	.size		$str$28,($str$26 - $str$28)
$str$28:
        /*0016*/ 	.byte	0x2f, 0x74, 0x6d, 0x70, 0x2f, 0x63, 0x75, 0x74, 0x6c, 0x61, 0x73, 0x73, 0x5f, 0x73, 0x77, 0x65
        /*0026*/ 	.byte	0x65, 0x70, 0x5f, 0x73, 0x72, 0x63, 0x2f, 0x69, 0x6e, 0x63, 0x6c, 0x75, 0x64, 0x65, 0x2f, 0x63
        /*0036*/ 	.byte	0x75, 0x74, 0x65, 0x2f, 0x70, 0x6f, 0x69, 0x6e, 0x74, 0x65, 0x72, 0x5f, 0x66, 0x6c, 0x61, 0x67
        /*0046*/ 	.byte	0x67, 0x65, 0x64, 0x2e, 0x68, 0x70, 0x70, 0x00
	.type		$str$26,@object
	.size		$str$26,($str$25 - $str$26)
$str$26:
        /*004e*/ 	.byte	0x2f, 0x74, 0x6d, 0x70, 0x2f, 0x63, 0x75, 0x74, 0x6c, 0x61, 0x73, 0x73, 0x5f, 0x73, 0x77, 0x65
        /*005e*/ 	.byte	0x65, 0x70, 0x5f, 0x73, 0x72, 0x63, 0x2f, 0x69, 0x6e, 0x63, 0x6c, 0x75, 0x64, 0x65, 0x2f, 0x63
        /*006e*/ 	.byte	0x75, 0x74, 0x65, 0x2f, 0x61, 0x74, 0x6f, 0x6d, 0x2f, 0x63, 0x6f, 0x70, 0x79, 0x5f, 0x74, 0x72
        /*007e*/ 	.byte	0x61, 0x69, 0x74, 0x73, 0x5f, 0x73, 0x6d, 0x31, 0x30, 0x30, 0x2e, 0x68, 0x70, 0x70, 0x00
	.type		$str$25,@object
	.size		$str$25,(__unnamed_1 - $str$25)
$str$25:
        /*008d*/ 	.byte	0x28, 0x28, 0x75, 0x69, 0x6e, 0x74, 0x33, 0x32, 0x5f, 0x74, 0x28, 0x74, 0x68, 0x72, 0x65, 0x61
        /*009d*/ 	.byte	0x64, 0x49, 0x64, 0x78, 0x2e, 0x78, 0x29, 0x20, 0x2f, 0x20, 0x33, 0x32, 0x29, 0x20, 0x25, 0x20
        /*00ad*/ 	.byte	0x34, 0x29, 0x20, 0x3d, 0x3d, 0x20, 0x28, 0x28, 0x28, 0x74, 0x6d, 0x65, 0x6d, 0x5f, 0x61, 0x64
        /*00bd*/ 	.byte	0x64, 0x72, 0x20, 0x3e, 0x3e, 0x20, 0x31, 0x36, 0x29, 0x20, 0x2f, 0x20, 0x33, 0x32, 0x29, 0x20
        /*00cd*/ 	.byte	0x25, 0x20, 0x34, 0x29, 0x00
	.type		__unnamed_1,@object
	.size		__unnamed_1,(__unnamed_2 - __unnamed_1)
__unnamed_1:
        /*00d2*/ 	.byte	0x61, 0x75, 0x74, 0x6f, 0x20, 0x63, 0x75, 0x74, 0x65, 0x3a, 0x3a, 0x61, 0x73, 0x5f, 0x70, 0x6f
        /* <DEDUP_REMOVED lines=24> */
        /*0262*/ 	.byte	0x3e, 0x3e, 0x3e, 0x5d, 0x00
	.type		__unnamed_2,@object
	.size		__unnamed_2,(.L_2 - __unnamed_2)
__unnamed_2:
        /* <DEDUP_REMOVED lines=46> */
        /*0547*/ 	.byte	0x75, 0x74, 0x65, 0x3a, 0x3a, 0x43, 0x3c, 0x30, 0x3e, 0x3e, 0x3e, 0x3e, 0x5d, 0x00
.L_2:


//--------------------- .nv.shared._ZN7cutlass13device_kernelINS_4gemm6kernel13GemmUniversalIN4cute5tupleIJiiiiEEENS1_10collective13CollectiveMmaINS1_35MainloopSm100TmaUmmaWarpSpecializedILi4ELi2ELi4ENS5_IJNS4_1CILi2EEESB_NSA_ILi1EEEEEEEENS5_IJNSA_ILi64EEENSA_ILi256EEESF_EEENS_6half_tENS5_IJlSC_lEEESI_SJ_NS4_8TiledMMAINS4_8MMA_AtomIJNS4_20SM100_MMA_F16BF16_SSISI_SI_fLi64ELi256ELNS4_4UMMA5MajorE0ELSO_0ELNSN_7ScaleInE0ELSP_0EEEEEENS4_6LayoutINS5_IJSC_SC_SC_EEENS5_IJNSA_ILi0EEESU_SU_EEEEENS5_IJNS4_10UnderscoreESX_SX_EEEEENS4_23SM90_TMA_LOAD_MULTICASTENS4_14ComposedLayoutINS4_7SwizzleILi3ELi4ELi3EEENS4_18smem_ptr_flag_bitsILi16EEENSS_INS5_IJNSA_ILi8EEESF_EEENS5_IJSF_SC_EEEEEEEvNS4_8identityES10_S1A_vS1B_EENS_8epilogue10collective18CollectiveEpilogueINS1D_23Sm100TmaWarpSpecializedILi4ELi2ELi32ELb1ELb0EEEJSH_NS5_IJNSS_ISF_SC_EES1I_EEESI_SJ_SI_SJ_NS1D_6fusion15FusionCallbacksIS1H_NS1K_17LinearCombinationISI_fSI_fLNS_15FloatRoundStyleE2EEESH_S1J_JEEENS4_5SM1004TMEM4LOAD26SM100_TMEM_LOAD_16dp256b8xENS4_13SM90_TMA_LOADES1A_NS4_17SM75_U32x4_LDSM_NENS4_14SM90_TMA_STOREES1A_NS4_17SM90_U32x4_STSM_NENS4_39AutoVectorizingCopyWithAssumedAlignmentILi128EEEEEEvvEEEEvNT_6ParamsE --------------------------
	.section	.nv.shared._ZN7cutlass13device_kernelINS_4gemm6kernel13GemmUniversalIN4cute5tupleIJiiiiEEENS1_10collective13CollectiveMmaINS1_35MainloopSm100TmaUmmaWarpSpecializedILi4ELi2ELi4ENS5_IJNS4_1CILi2EEESB_NSA_ILi1EEEEEEEENS5_IJNSA_ILi64EEENSA_ILi256EEESF_EEENS_6half_tENS5_IJlSC_lEEESI_SJ_NS4_8TiledMMAINS4_8MMA_AtomIJNS4_20SM100_MMA_F16BF16_SSISI_SI_fLi64ELi256ELNS4_4UMMA5MajorE0ELSO_0ELNSN_7ScaleInE0ELSP_0EEEEEENS4_6LayoutINS5_IJSC_SC_SC_EEENS5_IJNSA_ILi0EEESU_SU_EEEEENS5_IJNS4_10UnderscoreESX_SX_EEEEENS4_23SM90_TMA_LOAD_MULTICASTENS4_14ComposedLayoutINS4_7SwizzleILi3ELi4ELi3EEENS4_18smem_ptr_flag_bitsILi16EEENSS_INS5_IJNSA_ILi8EEESF_EEENS5_IJSF_SC_EEEEEEEvNS4_8identityES10_S1A_vS1B_EENS_8epilogue10collective18CollectiveEpilogueINS1D_23Sm100TmaWarpSpecializedILi4ELi2ELi32ELb1ELb0EEEJSH_NS5_IJNSS_ISF_SC_EES1I_EEESI_SJ_SI_SJ_NS1D_6fusion15FusionCallbacksIS1H_NS1K_17LinearCombinationISI_fSI_fLNS_15FloatRoundStyleE2EEESH_S1J_JEEENS4_5SM1004TMEM4LOAD26SM100_TMEM_LOAD_16dp256b8xENS4_13SM90_TMA_LOADES1A_NS4_17SM75_U32x4_LDSM_NENS4_14SM90_TMA_STOREES1A_NS4_17SM90_U32x4_STSM_NENS4_39AutoVectorizingCopyWithAssumedAlignmentILi128EEEEEEvvEEEEvNT_6ParamsE,"aw",@nobits
	.sectionflags	@""
	.align	16
	.zero		1024


//--------------------- .nv.shared.reserved.0     --------------------------
	.section	.nv.shared.reserved.0,"aw",@nobits
	.weak		__nv_reservedSMEM_offset_0_alias
	.size		__nv_reservedSMEM_offset_0_alias, 0, 64
	.other		__nv_reservedSMEM_offset_0_alias,@"STO_CUDA_RESERVED_SHARED STV_DEFAULT"
__nv_reservedSMEM_offset_0_alias:
	.zero		0
.nv.shared.reserved.0:
	.zero		64
	.weak		__nv_reservedSMEM_tcgen05_partition
	.type		__nv_reservedSMEM_tcgen05_partition,@object
	.size		__nv_reservedSMEM_tcgen05_partition,(.L_0 - __nv_reservedSMEM_tcgen05_partition)
__nv_reservedSMEM_tcgen05_partition:
	.zero		32
.L_0:


//--------------------- .nv.global                --------------------------
	.section	.nv.global,"aw",@nobits
.nv.global:
	.type		_ZN40_INTERNAL_e7d0585d_4_k_cu_0be78402_333384cute1_E,@object
	.size		_ZN40_INTERNAL_e7d0585d_4_k_cu_0be78402_333384cute1_E,(_ZN40_INTERNAL_e7d0585d_4_k_cu_0be78402_333384cuda3std3__45__cpo6cbeginE - _ZN40_INTERNAL_e7d0585d_4_k_cu_0be78402_333384cute1_E)
_ZN40_INTERNAL_e7d0585d_4_k_cu_0be78402_333384cute1_E:
	.zero		1
	.type		_ZN40_INTERNAL_e7d0585d_4_k_cu_0be78402_333384cuda3std3__45__cpo6cbeginE,@object
	.size		_ZN40_INTERNAL_e7d0585d_4_k_cu_0be78402_333384cuda3std3__45__cpo6cbeginE,(_ZN40_INTERNAL_e7d0585d_4_k_cu_0be78402_333384cuda3std3__48in_placeE - _ZN40_INTERNAL_e7d0585d_4_k_cu_0be78402_333384cuda3std3__45__cpo6cbeginE)
_ZN40_INTERNAL_e7d0585d_4_k_cu_0be78402_333384cuda3std3__45__cpo6cbeginE:
	.zero		1
	.type		_ZN40_INTERNAL_e7d0585d_4_k_cu_0be78402_333384cuda3std3__48in_placeE,@object
	.size		_ZN40_INTERNAL_e7d0585d_4_k_cu_0be78402_333384cuda3std3__48in_placeE,(_ZN40_INTERNAL_e7d0585d_4_k_cu_0be78402_333384cuda3std6ranges3__45__cpo9iter_moveE - _ZN40_INTERNAL_e7d0585d_4_k_cu_0be78402_333384cuda3std3__48in_placeE)
_ZN40_INTERNAL_e7d0585d_4_k_cu_0be78402_333384cuda3std3__48in_placeE:
	.zero		1
	.type		_ZN40_INTERNAL_e7d0585d_4_k_cu_0be78402_333384cuda3std6ranges3__45__cpo9iter_moveE,@object
	.size		_ZN40_INTERNAL_e7d0585d_4_k_cu_0be78402_333384cuda3std6ranges3__45__cpo9iter_moveE,(_ZN40_INTERNAL_e7d0585d_4_k_cu_0be78402_333384cuda3std3__45__cpo5beginE - _ZN40_INTERNAL_e7d0585d_4_k_cu_0be78402_333384cuda3std6ranges3__45__cpo9iter_moveE)
_ZN40_INTERNAL_e7d0585d_4_k_cu_0be78402_333384cuda3std6ranges3__45__cpo9iter_moveE:
	.zero		1
	.type		_ZN40_INTERNAL_e7d0585d_4_k_cu_0be78402_333384cuda3std3__45__cpo5beginE,@object
	.size		_ZN40_INTERNAL_e7d0585d_4_k_cu_0be78402_333384cuda3std3__45__cpo5beginE,(_ZN40_INTERNAL_e7d0585d_4_k_cu_0be78402_333384cuda3std3__442_GLOBAL__N__e7d0585d_4_k_cu_0be78402_333386ignoreE - _ZN40_INTERNAL_e7d0585d_4_k_cu_0be78402_333384cuda3std3__45__cpo5beginE)
_ZN40_INTERNAL_e7d0585d_4_k_cu_0be78402_333384cuda3std3__45__cpo5beginE:
	.zero		1
	.type		_ZN40_INTERNAL_e7d0585d_4_k_cu_0be78402_333384cuda3std3__442_GLOBAL__N__e7d0585d_4_k_cu_0be78402_333386ignoreE,@object
	.size		_ZN40_INTERNAL_e7d0585d_4_k_cu_0be78402_333384cuda3std3__442_GLOBAL__N__e7d0585d_4_k_cu_0be78402_333386ignoreE,(_ZN40_INTERNAL_e7d0585d_4_k_cu_0be78402_333384cute7productE - _ZN40_INTERNAL_e7d0585d_4_k_cu_0be78402_333384cuda3std3__442_GLOBAL__N__e7d0585d_4_k_cu_0be78402_333386ignoreE)
_ZN40_INTERNAL_e7d0585d_4_k_cu_0be78402_333384cuda3std3__442_GLOBAL__N__e7d0585d_4_k_cu_0be78402_333386ignoreE:
	.zero		1
	.type		_ZN40_INTERNAL_e7d0585d_4_k_cu_0be78402_333384cute7productE,@object
	.size		_ZN40_INTERNAL_e7d0585d_4_k_cu_0be78402_333384cute7productE,(_ZN40_INTERNAL_e7d0585d_4_k_cu_0be78402_333384cuda3std3__45__cpo3endE - _ZN40_INTERNAL_e7d0585d_4_k_cu_0be78402_333384cute7productE)
_ZN40_INTERNAL_e7d0585d_4_k_cu_0be78402_333384cute7productE:
	.zero		1
	.type		_ZN40_INTERNAL_e7d0585d_4_k_cu_0be78402_333384cuda3std3__45__cpo3endE,@object
	.size		_ZN40_INTERNAL_e7d0585d_4_k_cu_0be78402_333384cuda3std3__45__cpo3endE,(_ZN40_INTERNAL_e7d0585d_4_k_cu_0be78402_333384cuda3std3__419piecewise_constructE - _ZN40_INTERNAL_e7d0585d_4_k_cu_0be78402_333384cuda3std3__45__cpo3endE)
_ZN40_INTERNAL_e7d0585d_4_k_cu_0be78402_333384cuda3std3__45__cpo3endE:
	.zero		1
	.type		_ZN40_INTERNAL_e7d0585d_4_k_cu_0be78402_333384cuda3std3__419piecewise_constructE,@object
	.size		_ZN40_INTERNAL_e7d0585d_4_k_cu_0be78402_333384cuda3std3__419piecewise_constructE,(_ZN40_INTERNAL_e7d0585d_4_k_cu_0be78402_333384cuda3std3__45__cpo4cendE - _ZN40_INTERNAL_e7d0585d_4_k_cu_0be78402_333384cuda3std3__419piecewise_constructE)
_ZN40_INTERNAL_e7d0585d_4_k_cu_0be78402_333384cuda3std3__419piecewise_constructE:
	.zero		1
	.type		_ZN40_INTERNAL_e7d0585d_4_k_cu_0be78402_333384cuda3std3__45__cpo4cendE,@object
	.size		_ZN40_INTERNAL_e7d0585d_4_k_cu_0be78402_333384cuda3std3__45__cpo4cendE,(_ZN40_INTERNAL_e7d0585d_4_k_cu_0be78402_333384cuda3std6ranges3__45__cpo4swapE - _ZN40_INTERNAL_e7d0585d_4_k_cu_0be78402_333384cuda3std3__45__cpo4cendE)
_ZN40_INTERNAL_e7d0585d_4_k_cu_0be78402_333384cuda3std3__45__cpo4cendE:
	.zero		1
	.type		_ZN40_INTERNAL_e7d0585d_4_k_cu_0be78402_333384cuda3std6ranges3__45__cpo4swapE,@object
	.size		_ZN40_INTERNAL_e7d0585d_4_k_cu_0be78402_333384cuda3std6ranges3__45__cpo4swapE,(.L_10 - _ZN40_INTERNAL_e7d0585d_4_k_cu_0be78402_333384cuda3std6ranges3__45__cpo4swapE)
_ZN40_INTERNAL_e7d0585d_4_k_cu_0be78402_333384cuda3std6ranges3__45__cpo4swapE:
	.zero		1
.L_10:


//--------------------- .nv.constant0._ZN7cutlass13device_kernelINS_4gemm6kernel13GemmUniversalIN4cute5tupleIJiiiiEEENS1_10collective13CollectiveMmaINS1_35MainloopSm100TmaUmmaWarpSpecializedILi4ELi2ELi4ENS5_IJNS4_1CILi2EEESB_NSA_ILi1EEEEEEEENS5_IJNSA_ILi64EEENSA_ILi256EEESF_EEENS_6half_tENS5_IJlSC_lEEESI_SJ_NS4_8TiledMMAINS4_8MMA_AtomIJNS4_20SM100_MMA_F16BF16_SSISI_SI_fLi64ELi256ELNS4_4UMMA5MajorE0ELSO_0ELNSN_7ScaleInE0ELSP_0EEEEEENS4_6LayoutINS5_IJSC_SC_SC_EEENS5_IJNSA_ILi0EEESU_SU_EEEEENS5_IJNS4_10UnderscoreESX_SX_EEEEENS4_23SM90_TMA_LOAD_MULTICASTENS4_14ComposedLayoutINS4_7SwizzleILi3ELi4ELi3EEENS4_18smem_ptr_flag_bitsILi16EEENSS_INS5_IJNSA_ILi8EEESF_EEENS5_IJSF_SC_EEEEEEEvNS4_8identityES10_S1A_vS1B_EENS_8epilogue10collective18CollectiveEpilogueINS1D_23Sm100TmaWarpSpecializedILi4ELi2ELi32ELb1ELb0EEEJSH_NS5_IJNSS_ISF_SC_EES1I_EEESI_SJ_SI_SJ_NS1D_6fusion15FusionCallbacksIS1H_NS1K_17LinearCombinationISI_fSI_fLNS_15FloatRoundStyleE2EEESH_S1J_JEEENS4_5SM1004TMEM4LOAD26SM100_TMEM_LOAD_16dp256b8xENS4_13SM90_TMA_LOADES1A_NS4_17SM75_U32x4_LDSM_NENS4_14SM90_TMA_STOREES1A_NS4_17SM90_U32x4_STSM_NENS4_39AutoVectorizingCopyWithAssumedAlignmentILi128EEEEEEvvEEEEvNT_6ParamsE --------------------------
	.section	.nv.constant0._ZN7cutlass13device_kernelINS_4gemm6kernel13GemmUniversalIN4cute5tupleIJiiiiEEENS1_10collective13CollectiveMmaINS1_35MainloopSm100TmaUmmaWarpSpecializedILi4ELi2ELi4ENS5_IJNS4_1CILi2EEESB_NSA_ILi1EEEEEEEENS5_IJNSA_ILi64EEENSA_ILi256EEESF_EEENS_6half_tENS5_IJlSC_lEEESI_SJ_NS4_8TiledMMAINS4_8MMA_AtomIJNS4_20SM100_MMA_F16BF16_SSISI_SI_fLi64ELi256ELNS4_4UMMA5MajorE0ELSO_0ELNSN_7ScaleInE0ELSP_0EEEEEENS4_6LayoutINS5_IJSC_SC_SC_EEENS5_IJNSA_ILi0EEESU_SU_EEEEENS5_IJNS4_10UnderscoreESX_SX_EEEEENS4_23SM90_TMA_LOAD_MULTICASTENS4_14ComposedLayoutINS4_7SwizzleILi3ELi4ELi3EEENS4_18smem_ptr_flag_bitsILi16EEENSS_INS5_IJNSA_ILi8EEESF_EEENS5_IJSF_SC_EEEEEEEvNS4_8identityES10_S1A_vS1B_EENS_8epilogue10collective18CollectiveEpilogueINS1D_23Sm100TmaWarpSpecializedILi4ELi2ELi32ELb1ELb0EEEJSH_NS5_IJNSS_ISF_SC_EES1I_EEESI_SJ_SI_SJ_NS1D_6fusion15FusionCallbacksIS1H_NS1K_17LinearCombinationISI_fSI_fLNS_15FloatRoundStyleE2EEESH_S1J_JEEENS4_5SM1004TMEM4LOAD26SM100_TMEM_LOAD_16dp256b8xENS4_13SM90_TMA_LOADES1A_NS4_17SM75_U32x4_LDSM_NENS4_14SM90_TMA_STOREES1A_NS4_17SM90_U32x4_STSM_NENS4_39AutoVectorizingCopyWithAssumedAlignmentILi128EEEEEEvvEEEEvNT_6ParamsE,"a",@progbits
	.sectionflags	@""
	.align	4
.nv.constant0._ZN7cutlass13device_kernelINS_4gemm6kernel13GemmUniversalIN4cute5tupleIJiiiiEEENS1_10collective13CollectiveMmaINS1_35MainloopSm100TmaUmmaWarpSpecializedILi4ELi2ELi4ENS5_IJNS4_1CILi2EEESB_NSA_ILi1EEEEEEEENS5_IJNSA_ILi64EEENSA_ILi256EEESF_EEENS_6half_tENS5_IJlSC_lEEESI_SJ_NS4_8TiledMMAINS4_8MMA_AtomIJNS4_20SM100_MMA_F16BF16_SSISI_SI_fLi64ELi256ELNS4_4UMMA5MajorE0ELSO_0ELNSN_7ScaleInE0ELSP_0EEEEEENS4_6LayoutINS5_IJSC_SC_SC_EEENS5_IJNSA_ILi0EEESU_SU_EEEEENS5_IJNS4_10UnderscoreESX_SX_EEEEENS4_23SM90_TMA_LOAD_MULTICASTENS4_14ComposedLayoutINS4_7SwizzleILi3ELi4ELi3EEENS4_18smem_ptr_flag_bitsILi16EEENSS_INS5_IJNSA_ILi8EEESF_EEENS5_IJSF_SC_EEEEEEEvNS4_8identityES10_S1A_vS1B_EENS_8epilogue10collective18CollectiveEpilogueINS1D_23Sm100TmaWarpSpecializedILi4ELi2ELi32ELb1ELb0EEEJSH_NS5_IJNSS_ISF_SC_EES1I_EEESI_SJ_SI_SJ_NS1D_6fusion15FusionCallbacksIS1H_NS1K_17LinearCombinationISI_fSI_fLNS_15FloatRoundStyleE2EEESH_S1J_JEEENS4_5SM1004TMEM4LOAD26SM100_TMEM_LOAD_16dp256b8xENS4_13SM90_TMA_LOADES1A_NS4_17SM75_U32x4_LDSM_NENS4_14SM90_TMA_STOREES1A_NS4_17SM90_U32x4_STSM_NENS4_39AutoVectorizingCopyWithAssumedAlignmentILi128EEEEEEvvEEEEvNT_6ParamsE:
	.zero		2944


//--------------------- SYMBOLS --------------------------

	.type		.nv.reservedSmem.offset0,@object
	.size		.nv.reservedSmem.offset0,0x4
	.type		.nv.reservedSmem.cap,@object
	.size		.nv.reservedSmem.cap,0x4
	.type		__assertfail,@function
